//
// Generated by NVIDIA NVVM Compiler
//
// Compiler Build ID: CL-36424714
// Cuda compilation tools, release 13.0, V13.0.88
// Based on NVVM 20.0.0
//

.version 9.0
.target sm_100
.address_size 64

	// .globl	_Z15flash_attentionPfS_S_S_S_S_iii
// _ZZ15flash_attentionPfS_S_S_S_S_iiiE2kj has been demoted
// _ZZ15flash_attentionPfS_S_S_S_S_iiiE2vj has been demoted
// _ZZ15flash_attentionPfS_S_S_S_S_iiiE3sij has been demoted
// _ZZ15flash_attentionPfS_S_S_S_S_iiiE3pij has been demoted
// _ZZ15flash_attentionPfS_S_S_S_S_iiiE2qi has been demoted
// _ZZ15flash_attentionPfS_S_S_S_S_iiiE2oi has been demoted
// _ZZ15flash_attentionPfS_S_S_S_S_iiiE2li has been demoted
// _ZZ15flash_attentionPfS_S_S_S_S_iiiE2mi has been demoted
// _ZZ15flash_attentionPfS_S_S_S_S_iiiE3mij has been demoted
// _ZZ15flash_attentionPfS_S_S_S_S_iiiE3lij has been demoted
// _ZZ15flash_attentionPfS_S_S_S_S_iiiE6li_new has been demoted

.visible .entry _Z15flash_attentionPfS_S_S_S_S_iii(
	.param .u64 .ptr .align 1 _Z15flash_attentionPfS_S_S_S_S_iii_param_0,
	.param .u64 .ptr .align 1 _Z15flash_attentionPfS_S_S_S_S_iii_param_1,
	.param .u64 .ptr .align 1 _Z15flash_attentionPfS_S_S_S_S_iii_param_2,
	.param .u64 .ptr .align 1 _Z15flash_attentionPfS_S_S_S_S_iii_param_3,
	.param .u64 .ptr .align 1 _Z15flash_attentionPfS_S_S_S_S_iii_param_4,
	.param .u64 .ptr .align 1 _Z15flash_attentionPfS_S_S_S_S_iii_param_5,
	.param .u32 _Z15flash_attentionPfS_S_S_S_S_iii_param_6,
	.param .u32 _Z15flash_attentionPfS_S_S_S_S_iii_param_7,
	.param .u32 _Z15flash_attentionPfS_S_S_S_S_iii_param_8
)
{
	.reg .pred 	%p<73>;
	.reg .b32 	%r<291>;
	.reg .b32 	%f<449>;
	.reg .b64 	%rd<136>;
	// demoted variable
	.shared .align 4 .b8 _ZZ15flash_attentionPfS_S_S_S_S_iiiE2kj[8320];
	// demoted variable
	.shared .align 4 .b8 _ZZ15flash_attentionPfS_S_S_S_S_iiiE2vj[8320];
	// demoted variable
	.shared .align 4 .b8 _ZZ15flash_attentionPfS_S_S_S_S_iiiE3sij[4096];
	// demoted variable
	.shared .align 4 .b8 _ZZ15flash_attentionPfS_S_S_S_S_iiiE3pij[4096];
	// demoted variable
	.shared .align 4 .b8 _ZZ15flash_attentionPfS_S_S_S_S_iiiE2qi[8320];
	// demoted variable
	.shared .align 4 .b8 _ZZ15flash_attentionPfS_S_S_S_S_iiiE2oi[8320];
	// demoted variable
	.shared .align 4 .b8 _ZZ15flash_attentionPfS_S_S_S_S_iiiE2li[128];
	// demoted variable
	.shared .align 4 .b8 _ZZ15flash_attentionPfS_S_S_S_S_iiiE2mi[128];
	// demoted variable
	.shared .align 4 .b8 _ZZ15flash_attentionPfS_S_S_S_S_iiiE3mij[128];
	// demoted variable
	.shared .align 4 .b8 _ZZ15flash_attentionPfS_S_S_S_S_iiiE3lij[128];
	// demoted variable
	.shared .align 4 .b8 _ZZ15flash_attentionPfS_S_S_S_S_iiiE6li_new[128];
	ld.param.u64 	%rd9, [_Z15flash_attentionPfS_S_S_S_S_iii_param_0];
	ld.param.u64 	%rd10, [_Z15flash_attentionPfS_S_S_S_S_iii_param_1];
	ld.param.u64 	%rd11, [_Z15flash_attentionPfS_S_S_S_S_iii_param_2];
	ld.param.u64 	%rd12, [_Z15flash_attentionPfS_S_S_S_S_iii_param_3];
	ld.param.u64 	%rd7, [_Z15flash_attentionPfS_S_S_S_S_iii_param_4];
	ld.param.u64 	%rd8, [_Z15flash_attentionPfS_S_S_S_S_iii_param_5];
	ld.param.u32 	%r59, [_Z15flash_attentionPfS_S_S_S_S_iii_param_6];
	ld.param.u32 	%r60, [_Z15flash_attentionPfS_S_S_S_S_iii_param_7];
	cvta.to.global.u64 	%rd1, %rd11;
	cvta.to.global.u64 	%rd2, %rd10;
	cvta.to.global.u64 	%rd3, %rd9;
	cvta.to.global.u64 	%rd4, %rd12;
	setp.lt.s32 	%p1, %r60, 1;
	@%p1 bra 	$L__BB0_65;
	cvta.to.global.u64 	%rd13, %rd7;
	cvta.to.global.u64 	%rd14, %rd8;
	shr.s32 	%r62, %r59, 31;
	shr.u32 	%r63, %r62, 27;
	add.s32 	%r64, %r59, %r63;
	shr.s32 	%r1, %r64, 5;
	mov.u32 	%r2, %tid.y;
	mov.u32 	%r3, %tid.x;
	mul.lo.s32 	%r4, %r2, 65;
	add.s32 	%r5, %r4, %r3;
	mov.u32 	%r65, %ctaid.x;
	shl.b32 	%r66, %r65, 5;
	add.s32 	%r67, %r66, %r2;
	mad.lo.s32 	%r6, %r67, %r59, %r3;
	mul.wide.u32 	%rd15, %r67, 4;
	add.s64 	%rd5, %rd13, %rd15;
	shl.b32 	%r68, %r2, 2;
	mov.u32 	%r69, _ZZ15flash_attentionPfS_S_S_S_S_iiiE2li;
	add.s32 	%r7, %r69, %r68;
	add.s64 	%rd6, %rd14, %rd15;
	mov.u32 	%r70, _ZZ15flash_attentionPfS_S_S_S_S_iiiE2mi;
	add.s32 	%r8, %r70, %r68;
	mul.lo.s32 	%r9, %r3, 65;
	cvt.rn.f32.s32 	%f1, %r59;
	mad.lo.s32 	%r71, %r2, -33, %r5;
	shl.b32 	%r72, %r71, 2;
	mov.u32 	%r73, _ZZ15flash_attentionPfS_S_S_S_S_iiiE3sij;
	add.s32 	%r10, %r73, %r72;
	shl.b32 	%r74, %r2, 7;
	mov.u32 	%r75, _ZZ15flash_attentionPfS_S_S_S_S_iiiE3mij;
	add.s32 	%r11, %r75, %r68;
	mov.u32 	%r76, _ZZ15flash_attentionPfS_S_S_S_S_iiiE6li_new;
	add.s32 	%r12, %r76, %r68;
	and.b32  	%r13, %r1, 7;
	add.s32 	%r14, %r13, -1;
	and.b32  	%r15, %r1, 3;
	add.s32 	%r16, %r15, -1;
	and.b32  	%r17, %r59, 7;
	and.b32  	%r18, %r59, 3;
	and.b32  	%r19, %r1, 67108856;
	and.b32  	%r20, %r1, 1;
	and.b32  	%r21, %r59, 2147483640;
	and.b32  	%r22, %r59, 1;
	mov.u32 	%r77, _ZZ15flash_attentionPfS_S_S_S_S_iiiE3pij;
	add.s32 	%r23, %r77, %r74;
	mov.b32 	%r273, 0;
	sqrt.rn.f32 	%f158, %f1;
	rcp.rn.f32 	%f159, %f158;
$L__BB0_2:
	setp.lt.s32 	%p2, %r59, 32;
	@%p2 bra 	$L__BB0_25;
	add.s32 	%r25, %r1, -1;
	setp.lt.u32 	%p3, %r25, 7;
	shl.b32 	%r79, %r273, 5;
	add.s32 	%r80, %r79, %r2;
	mad.lo.s32 	%r26, %r80, %r59, %r3;
	mov.b32 	%r275, 0;
	@%p3 bra 	$L__BB0_6;
	mov.b32 	%r277, 0;
$L__BB0_5:
	.pragma "nounroll";
	shl.b32 	%r82, %r277, 5;
	add.s32 	%r83, %r26, %r82;
	mul.wide.u32 	%rd16, %r83, 4;
	add.s64 	%rd17, %rd2, %rd16;
	ld.global.f32 	%f49, [%rd17];
	add.s32 	%r84, %r5, %r82;
	shl.b32 	%r85, %r84, 2;
	mov.u32 	%r86, _ZZ15flash_attentionPfS_S_S_S_S_iiiE2kj;
	add.s32 	%r87, %r86, %r85;
	st.shared.f32 	[%r87], %f49;
	add.s64 	%rd18, %rd1, %rd16;
	ld.global.f32 	%f50, [%rd18];
	mov.u32 	%r88, _ZZ15flash_attentionPfS_S_S_S_S_iiiE2vj;
	add.s32 	%r89, %r88, %r85;
	st.shared.f32 	[%r89], %f50;
	add.s32 	%r90, %r83, 32;
	mul.wide.u32 	%rd19, %r90, 4;
	add.s64 	%rd20, %rd2, %rd19;
	ld.global.f32 	%f51, [%rd20];
	st.shared.f32 	[%r87+128], %f51;
	add.s64 	%rd21, %rd1, %rd19;
	ld.global.f32 	%f52, [%rd21];
	st.shared.f32 	[%r89+128], %f52;
	add.s32 	%r91, %r83, 64;
	mul.wide.u32 	%rd22, %r91, 4;
	add.s64 	%rd23, %rd2, %rd22;
	ld.global.f32 	%f53, [%rd23];
	st.shared.f32 	[%r87+256], %f53;
	add.s64 	%rd24, %rd1, %rd22;
	ld.global.f32 	%f54, [%rd24];
	st.shared.f32 	[%r89+256], %f54;
	add.s32 	%r92, %r83, 96;
	mul.wide.u32 	%rd25, %r92, 4;
	add.s64 	%rd26, %rd2, %rd25;
	ld.global.f32 	%f55, [%rd26];
	st.shared.f32 	[%r87+384], %f55;
	add.s64 	%rd27, %rd1, %rd25;
	ld.global.f32 	%f56, [%rd27];
	st.shared.f32 	[%r89+384], %f56;
	add.s32 	%r93, %r83, 128;
	mul.wide.u32 	%rd28, %r93, 4;
	add.s64 	%rd29, %rd2, %rd28;
	ld.global.f32 	%f57, [%rd29];
	st.shared.f32 	[%r87+512], %f57;
	add.s64 	%rd30, %rd1, %rd28;
	ld.global.f32 	%f58, [%rd30];
	st.shared.f32 	[%r89+512], %f58;
	add.s32 	%r94, %r83, 160;
	mul.wide.u32 	%rd31, %r94, 4;
	add.s64 	%rd32, %rd2, %rd31;
	ld.global.f32 	%f59, [%rd32];
	st.shared.f32 	[%r87+640], %f59;
	add.s64 	%rd33, %rd1, %rd31;
	ld.global.f32 	%f60, [%rd33];
	st.shared.f32 	[%r89+640], %f60;
	add.s32 	%r95, %r83, 192;
	mul.wide.u32 	%rd34, %r95, 4;
	add.s64 	%rd35, %rd2, %rd34;
	ld.global.f32 	%f61, [%rd35];
	st.shared.f32 	[%r87+768], %f61;
	add.s64 	%rd36, %rd1, %rd34;
	ld.global.f32 	%f62, [%rd36];
	st.shared.f32 	[%r89+768], %f62;
	add.s32 	%r96, %r83, 224;
	mul.wide.u32 	%rd37, %r96, 4;
	add.s64 	%rd38, %rd2, %rd37;
	ld.global.f32 	%f63, [%rd38];
	st.shared.f32 	[%r87+896], %f63;
	add.s64 	%rd39, %rd1, %rd37;
	ld.global.f32 	%f64, [%rd39];
	st.shared.f32 	[%r89+896], %f64;
	add.s32 	%r277, %r277, 8;
	setp.eq.s32 	%p4, %r277, %r19;
	mov.u32 	%r275, %r19;
	@%p4 bra 	$L__BB0_6;
	bra.uni 	$L__BB0_5;
$L__BB0_6:
	setp.eq.s32 	%p5, %r13, 0;
	@%p5 bra 	$L__BB0_14;
	setp.lt.u32 	%p6, %r14, 3;
	@%p6 bra 	$L__BB0_9;
	shl.b32 	%r97, %r275, 5;
	add.s32 	%r98, %r26, %r97;
	mul.wide.u32 	%rd40, %r98, 4;
	add.s64 	%rd41, %rd2, %rd40;
	ld.global.f32 	%f65, [%rd41];
	add.s32 	%r99, %r5, %r97;
	shl.b32 	%r100, %r99, 2;
	mov.u32 	%r101, _ZZ15flash_attentionPfS_S_S_S_S_iiiE2kj;
	add.s32 	%r102, %r101, %r100;
	st.shared.f32 	[%r102], %f65;
	add.s64 	%rd42, %rd1, %rd40;
	ld.global.f32 	%f66, [%rd42];
	mov.u32 	%r103, _ZZ15flash_attentionPfS_S_S_S_S_iiiE2vj;
	add.s32 	%r104, %r103, %r100;
	st.shared.f32 	[%r104], %f66;
	add.s32 	%r105, %r98, 32;
	mul.wide.u32 	%rd43, %r105, 4;
	add.s64 	%rd44, %rd2, %rd43;
	ld.global.f32 	%f67, [%rd44];
	st.shared.f32 	[%r102+128], %f67;
	add.s64 	%rd45, %rd1, %rd43;
	ld.global.f32 	%f68, [%rd45];
	st.shared.f32 	[%r104+128], %f68;
	add.s32 	%r106, %r98, 64;
	mul.wide.u32 	%rd46, %r106, 4;
	add.s64 	%rd47, %rd2, %rd46;
	ld.global.f32 	%f69, [%rd47];
	st.shared.f32 	[%r102+256], %f69;
	add.s64 	%rd48, %rd1, %rd46;
	ld.global.f32 	%f70, [%rd48];
	st.shared.f32 	[%r104+256], %f70;
	add.s32 	%r107, %r98, 96;
	mul.wide.u32 	%rd49, %r107, 4;
	add.s64 	%rd50, %rd2, %rd49;
	ld.global.f32 	%f71, [%rd50];
	st.shared.f32 	[%r102+384], %f71;
	add.s64 	%rd51, %rd1, %rd49;
	ld.global.f32 	%f72, [%rd51];
	st.shared.f32 	[%r104+384], %f72;
	add.s32 	%r275, %r275, 4;
$L__BB0_9:
	setp.eq.s32 	%p7, %r15, 0;
	@%p7 bra 	$L__BB0_14;
	setp.eq.s32 	%p8, %r16, 0;
	@%p8 bra 	$L__BB0_12;
	shl.b32 	%r108, %r275, 5;
	add.s32 	%r109, %r26, %r108;
	mul.wide.u32 	%rd52, %r109, 4;
	add.s64 	%rd53, %rd2, %rd52;
	ld.global.f32 	%f73, [%rd53];
	add.s32 	%r110, %r5, %r108;
	shl.b32 	%r111, %r110, 2;
	mov.u32 	%r112, _ZZ15flash_attentionPfS_S_S_S_S_iiiE2kj;
	add.s32 	%r113, %r112, %r111;
	st.shared.f32 	[%r113], %f73;
	add.s64 	%rd54, %rd1, %rd52;
	ld.global.f32 	%f74, [%rd54];
	mov.u32 	%r114, _ZZ15flash_attentionPfS_S_S_S_S_iiiE2vj;
	add.s32 	%r115, %r114, %r111;
	st.shared.f32 	[%r115], %f74;
	add.s32 	%r116, %r109, 32;
	mul.wide.u32 	%rd55, %r116, 4;
	add.s64 	%rd56, %rd2, %rd55;
	ld.global.f32 	%f75, [%rd56];
	st.shared.f32 	[%r113+128], %f75;
	add.s64 	%rd57, %rd1, %rd55;
	ld.global.f32 	%f76, [%rd57];
	st.shared.f32 	[%r115+128], %f76;
	add.s32 	%r275, %r275, 2;
$L__BB0_12:
	setp.eq.s32 	%p9, %r20, 0;
	@%p9 bra 	$L__BB0_14;
	shl.b32 	%r117, %r275, 5;
	add.s32 	%r118, %r26, %r117;
	mul.wide.u32 	%rd58, %r118, 4;
	add.s64 	%rd59, %rd2, %rd58;
	ld.global.f32 	%f77, [%rd59];
	add.s32 	%r119, %r5, %r117;
	shl.b32 	%r120, %r119, 2;
	mov.u32 	%r121, _ZZ15flash_attentionPfS_S_S_S_S_iiiE2kj;
	add.s32 	%r122, %r121, %r120;
	st.shared.f32 	[%r122], %f77;
	add.s64 	%rd60, %rd1, %rd58;
	ld.global.f32 	%f78, [%rd60];
	mov.u32 	%r123, _ZZ15flash_attentionPfS_S_S_S_S_iiiE2vj;
	add.s32 	%r124, %r123, %r120;
	st.shared.f32 	[%r124], %f78;
$L__BB0_14:
	setp.lt.u32 	%p10, %r25, 7;
	mov.b32 	%r280, 0;
	@%p10 bra 	$L__BB0_17;
	mov.b32 	%r278, 0;
$L__BB0_16:
	.pragma "nounroll";
	shl.b32 	%r127, %r278, 5;
	add.s32 	%r128, %r6, %r127;
	mul.wide.u32 	%rd61, %r128, 4;
	add.s64 	%rd62, %rd3, %rd61;
	ld.global.f32 	%f79, [%rd62];
	add.s32 	%r129, %r5, %r127;
	shl.b32 	%r130, %r129, 2;
	mov.u32 	%r131, _ZZ15flash_attentionPfS_S_S_S_S_iiiE2qi;
	add.s32 	%r132, %r131, %r130;
	st.shared.f32 	[%r132], %f79;
	add.s64 	%rd63, %rd4, %rd61;
	ld.global.f32 	%f80, [%rd63];
	mov.u32 	%r133, _ZZ15flash_attentionPfS_S_S_S_S_iiiE2oi;
	add.s32 	%r134, %r133, %r130;
	st.shared.f32 	[%r134], %f80;
	add.s32 	%r135, %r128, 32;
	mul.wide.u32 	%rd64, %r135, 4;
	add.s64 	%rd65, %rd3, %rd64;
	ld.global.f32 	%f81, [%rd65];
	st.shared.f32 	[%r132+128], %f81;
	add.s64 	%rd66, %rd4, %rd64;
	ld.global.f32 	%f82, [%rd66];
	st.shared.f32 	[%r134+128], %f82;
	add.s32 	%r136, %r128, 64;
	mul.wide.u32 	%rd67, %r136, 4;
	add.s64 	%rd68, %rd3, %rd67;
	ld.global.f32 	%f83, [%rd68];
	st.shared.f32 	[%r132+256], %f83;
	add.s64 	%rd69, %rd4, %rd67;
	ld.global.f32 	%f84, [%rd69];
	st.shared.f32 	[%r134+256], %f84;
	add.s32 	%r137, %r128, 96;
	mul.wide.u32 	%rd70, %r137, 4;
	add.s64 	%rd71, %rd3, %rd70;
	ld.global.f32 	%f85, [%rd71];
	st.shared.f32 	[%r132+384], %f85;
	add.s64 	%rd72, %rd4, %rd70;
	ld.global.f32 	%f86, [%rd72];
	st.shared.f32 	[%r134+384], %f86;
	add.s32 	%r138, %r128, 128;
	mul.wide.u32 	%rd73, %r138, 4;
	add.s64 	%rd74, %rd3, %rd73;
	ld.global.f32 	%f87, [%rd74];
	st.shared.f32 	[%r132+512], %f87;
	add.s64 	%rd75, %rd4, %rd73;
	ld.global.f32 	%f88, [%rd75];
	st.shared.f32 	[%r134+512], %f88;
	add.s32 	%r139, %r128, 160;
	mul.wide.u32 	%rd76, %r139, 4;
	add.s64 	%rd77, %rd3, %rd76;
	ld.global.f32 	%f89, [%rd77];
	st.shared.f32 	[%r132+640], %f89;
	add.s64 	%rd78, %rd4, %rd76;
	ld.global.f32 	%f90, [%rd78];
	st.shared.f32 	[%r134+640], %f90;
	add.s32 	%r140, %r128, 192;
	mul.wide.u32 	%rd79, %r140, 4;
	add.s64 	%rd80, %rd3, %rd79;
	ld.global.f32 	%f91, [%rd80];
	st.shared.f32 	[%r132+768], %f91;
	add.s64 	%rd81, %rd4, %rd79;
	ld.global.f32 	%f92, [%rd81];
	st.shared.f32 	[%r134+768], %f92;
	add.s32 	%r141, %r128, 224;
	mul.wide.u32 	%rd82, %r141, 4;
	add.s64 	%rd83, %rd3, %rd82;
	ld.global.f32 	%f93, [%rd83];
	st.shared.f32 	[%r132+896], %f93;
	add.s64 	%rd84, %rd4, %rd82;
	ld.global.f32 	%f94, [%rd84];
	st.shared.f32 	[%r134+896], %f94;
	add.s32 	%r278, %r278, 8;
	setp.ne.s32 	%p11, %r278, %r19;
	mov.u32 	%r280, %r19;
	@%p11 bra 	$L__BB0_16;
$L__BB0_17:
	setp.eq.s32 	%p12, %r13, 0;
	@%p12 bra 	$L__BB0_25;
	setp.lt.u32 	%p13, %r14, 3;
	@%p13 bra 	$L__BB0_20;
	shl.b32 	%r142, %r280, 5;
	add.s32 	%r143, %r6, %r142;
	mul.wide.u32 	%rd85, %r143, 4;
	add.s64 	%rd86, %rd3, %rd85;
	ld.global.f32 	%f95, [%rd86];
	add.s32 	%r144, %r5, %r142;
	shl.b32 	%r145, %r144, 2;
	mov.u32 	%r146, _ZZ15flash_attentionPfS_S_S_S_S_iiiE2qi;
	add.s32 	%r147, %r146, %r145;
	st.shared.f32 	[%r147], %f95;
	add.s64 	%rd87, %rd4, %rd85;
	ld.global.f32 	%f96, [%rd87];
	mov.u32 	%r148, _ZZ15flash_attentionPfS_S_S_S_S_iiiE2oi;
	add.s32 	%r149, %r148, %r145;
	st.shared.f32 	[%r149], %f96;
	add.s32 	%r150, %r143, 32;
	mul.wide.u32 	%rd88, %r150, 4;
	add.s64 	%rd89, %rd3, %rd88;
	ld.global.f32 	%f97, [%rd89];
	st.shared.f32 	[%r147+128], %f97;
	add.s64 	%rd90, %rd4, %rd88;
	ld.global.f32 	%f98, [%rd90];
	st.shared.f32 	[%r149+128], %f98;
	add.s32 	%r151, %r143, 64;
	mul.wide.u32 	%rd91, %r151, 4;
	add.s64 	%rd92, %rd3, %rd91;
	ld.global.f32 	%f99, [%rd92];
	st.shared.f32 	[%r147+256], %f99;
	add.s64 	%rd93, %rd4, %rd91;
	ld.global.f32 	%f100, [%rd93];
	st.shared.f32 	[%r149+256], %f100;
	add.s32 	%r152, %r143, 96;
	mul.wide.u32 	%rd94, %r152, 4;
	add.s64 	%rd95, %rd3, %rd94;
	ld.global.f32 	%f101, [%rd95];
	st.shared.f32 	[%r147+384], %f101;
	add.s64 	%rd96, %rd4, %rd94;
	ld.global.f32 	%f102, [%rd96];
	st.shared.f32 	[%r149+384], %f102;
	add.s32 	%r280, %r280, 4;
$L__BB0_20:
	setp.eq.s32 	%p14, %r15, 0;
	@%p14 bra 	$L__BB0_25;
	setp.eq.s32 	%p15, %r16, 0;
	@%p15 bra 	$L__BB0_23;
	shl.b32 	%r153, %r280, 5;
	add.s32 	%r154, %r6, %r153;
	mul.wide.u32 	%rd97, %r154, 4;
	add.s64 	%rd98, %rd3, %rd97;
	ld.global.f32 	%f103, [%rd98];
	add.s32 	%r155, %r5, %r153;
	shl.b32 	%r156, %r155, 2;
	mov.u32 	%r157, _ZZ15flash_attentionPfS_S_S_S_S_iiiE2qi;
	add.s32 	%r158, %r157, %r156;
	st.shared.f32 	[%r158], %f103;
	add.s64 	%rd99, %rd4, %rd97;
	ld.global.f32 	%f104, [%rd99];
	mov.u32 	%r159, _ZZ15flash_attentionPfS_S_S_S_S_iiiE2oi;
	add.s32 	%r160, %r159, %r156;
	st.shared.f32 	[%r160], %f104;
	add.s32 	%r161, %r154, 32;
	mul.wide.u32 	%rd100, %r161, 4;
	add.s64 	%rd101, %rd3, %rd100;
	ld.global.f32 	%f105, [%rd101];
	st.shared.f32 	[%r158+128], %f105;
	add.s64 	%rd102, %rd4, %rd100;
	ld.global.f32 	%f106, [%rd102];
	st.shared.f32 	[%r160+128], %f106;
	add.s32 	%r280, %r280, 2;
$L__BB0_23:
	setp.eq.s32 	%p16, %r20, 0;
	@%p16 bra 	$L__BB0_25;
	shl.b32 	%r162, %r280, 5;
	add.s32 	%r163, %r6, %r162;
	mul.wide.u32 	%rd103, %r163, 4;
	add.s64 	%rd104, %rd3, %rd103;
	ld.global.f32 	%f107, [%rd104];
	add.s32 	%r164, %r5, %r162;
	shl.b32 	%r165, %r164, 2;
	mov.u32 	%r166, _ZZ15flash_attentionPfS_S_S_S_S_iiiE2qi;
	add.s32 	%r167, %r166, %r165;
	st.shared.f32 	[%r167], %f107;
	add.s64 	%rd105, %rd4, %rd103;
	ld.global.f32 	%f108, [%rd105];
	mov.u32 	%r168, _ZZ15flash_attentionPfS_S_S_S_S_iiiE2oi;
	add.s32 	%r169, %r168, %r165;
	st.shared.f32 	[%r169], %f108;
$L__BB0_25:
	setp.ne.s32 	%p17, %r3, 0;
	@%p17 bra 	$L__BB0_27;
	ld.global.f32 	%f109, [%rd5];
	st.shared.f32 	[%r7], %f109;
	ld.global.f32 	%f110, [%rd6];
	st.shared.f32 	[%r8], %f110;
$L__BB0_27:
	setp.lt.s32 	%p18, %r59, 1;
	bar.sync 	0;
	mov.f32 	%f448, 0f00000000;
	@%p18 bra 	$L__BB0_39;
	setp.lt.u32 	%p19, %r59, 8;
	mov.f32 	%f448, 0f00000000;
	mov.b32 	%r284, 0;
	@%p19 bra 	$L__BB0_31;
	mov.f32 	%f448, 0f00000000;
	mov.b32 	%r282, 0;
$L__BB0_30:
	.pragma "nounroll";
	add.s32 	%r172, %r282, %r4;
	shl.b32 	%r173, %r172, 2;
	mov.u32 	%r174, _ZZ15flash_attentionPfS_S_S_S_S_iiiE2qi;
	add.s32 	%r175, %r174, %r173;
	ld.shared.f32 	%f115, [%r175];
	add.s32 	%r176, %r282, %r9;
	shl.b32 	%r177, %r176, 2;
	mov.u32 	%r178, _ZZ15flash_attentionPfS_S_S_S_S_iiiE2kj;
	add.s32 	%r179, %r178, %r177;
	ld.shared.f32 	%f116, [%r179];
	fma.rn.f32 	%f117, %f115, %f116, %f448;
	ld.shared.f32 	%f118, [%r175+4];
	ld.shared.f32 	%f119, [%r179+4];
	fma.rn.f32 	%f120, %f118, %f119, %f117;
	ld.shared.f32 	%f121, [%r175+8];
	ld.shared.f32 	%f122, [%r179+8];
	fma.rn.f32 	%f123, %f121, %f122, %f120;
	ld.shared.f32 	%f124, [%r175+12];
	ld.shared.f32 	%f125, [%r179+12];
	fma.rn.f32 	%f126, %f124, %f125, %f123;
	ld.shared.f32 	%f127, [%r175+16];
	ld.shared.f32 	%f128, [%r179+16];
	fma.rn.f32 	%f129, %f127, %f128, %f126;
	ld.shared.f32 	%f130, [%r175+20];
	ld.shared.f32 	%f131, [%r179+20];
	fma.rn.f32 	%f132, %f130, %f131, %f129;
	ld.shared.f32 	%f133, [%r175+24];
	ld.shared.f32 	%f134, [%r179+24];
	fma.rn.f32 	%f135, %f133, %f134, %f132;
	ld.shared.f32 	%f136, [%r175+28];
	ld.shared.f32 	%f137, [%r179+28];
	fma.rn.f32 	%f448, %f136, %f137, %f135;
	add.s32 	%r282, %r282, 8;
	setp.ne.s32 	%p20, %r282, %r21;
	mov.u32 	%r284, %r21;
	@%p20 bra 	$L__BB0_30;
$L__BB0_31:
	setp.eq.s32 	%p21, %r17, 0;
	@%p21 bra 	$L__BB0_39;
	add.s32 	%r180, %r17, -1;
	setp.lt.u32 	%p22, %r180, 3;
	@%p22 bra 	$L__BB0_34;
	add.s32 	%r181, %r284, %r4;
	shl.b32 	%r182, %r181, 2;
	mov.u32 	%r183, _ZZ15flash_attentionPfS_S_S_S_S_iiiE2qi;
	add.s32 	%r184, %r183, %r182;
	ld.shared.f32 	%f139, [%r184];
	add.s32 	%r185, %r284, %r9;
	shl.b32 	%r186, %r185, 2;
	mov.u32 	%r187, _ZZ15flash_attentionPfS_S_S_S_S_iiiE2kj;
	add.s32 	%r188, %r187, %r186;
	ld.shared.f32 	%f140, [%r188];
	fma.rn.f32 	%f141, %f139, %f140, %f448;
	ld.shared.f32 	%f142, [%r184+4];
	ld.shared.f32 	%f143, [%r188+4];
	fma.rn.f32 	%f144, %f142, %f143, %f141;
	ld.shared.f32 	%f145, [%r184+8];
	ld.shared.f32 	%f146, [%r188+8];
	fma.rn.f32 	%f147, %f145, %f146, %f144;
	ld.shared.f32 	%f148, [%r184+12];
	ld.shared.f32 	%f149, [%r188+12];
	fma.rn.f32 	%f448, %f148, %f149, %f147;
	add.s32 	%r284, %r284, 4;
$L__BB0_34:
	setp.eq.s32 	%p23, %r18, 0;
	@%p23 bra 	$L__BB0_39;
	setp.eq.s32 	%p24, %r18, 1;
	@%p24 bra 	$L__BB0_37;
	add.s32 	%r189, %r284, %r4;
	shl.b32 	%r190, %r189, 2;
	mov.u32 	%r191, _ZZ15flash_attentionPfS_S_S_S_S_iiiE2qi;
	add.s32 	%r192, %r191, %r190;
	ld.shared.f32 	%f151, [%r192];
	add.s32 	%r193, %r284, %r9;
	shl.b32 	%r194, %r193, 2;
	mov.u32 	%r195, _ZZ15flash_attentionPfS_S_S_S_S_iiiE2kj;
	add.s32 	%r196, %r195, %r194;
	ld.shared.f32 	%f152, [%r196];
	fma.rn.f32 	%f153, %f151, %f152, %f448;
	ld.shared.f32 	%f154, [%r192+4];
	ld.shared.f32 	%f155, [%r196+4];
	fma.rn.f32 	%f448, %f154, %f155, %f153;
	add.s32 	%r284, %r284, 2;
$L__BB0_37:
	setp.eq.s32 	%p25, %r22, 0;
	@%p25 bra 	$L__BB0_39;
	add.s32 	%r197, %r284, %r4;
	shl.b32 	%r198, %r197, 2;
	mov.u32 	%r199, _ZZ15flash_attentionPfS_S_S_S_S_iiiE2qi;
	add.s32 	%r200, %r199, %r198;
	ld.shared.f32 	%f156, [%r200];
	add.s32 	%r201, %r284, %r9;
	shl.b32 	%r202, %r201, 2;
	mov.u32 	%r203, _ZZ15flash_attentionPfS_S_S_S_S_iiiE2kj;
	add.s32 	%r204, %r203, %r202;
	ld.shared.f32 	%f157, [%r204];
	fma.rn.f32 	%f448, %f156, %f157, %f448;
$L__BB0_39:
	setp.ne.s32 	%p26, %r3, 0;
	mul.f32 	%f160, %f448, %f159;
	st.shared.f32 	[%r10], %f160;
	bar.sync 	0;
	@%p26 bra 	$L__BB0_41;
	shl.b32 	%r205, %r2, 7;
	mov.u32 	%r206, _ZZ15flash_attentionPfS_S_S_S_S_iiiE3sij;
	add.s32 	%r207, %r206, %r205;
	ld.shared.f32 	%f161, [%r207];
	ld.shared.f32 	%f162, [%r207+4];
	setp.gt.f32 	%p27, %f161, %f162;
	selp.f32 	%f163, %f161, %f162, %p27;
	ld.shared.f32 	%f164, [%r207+8];
	setp.gt.f32 	%p28, %f163, %f164;
	selp.f32 	%f165, %f163, %f164, %p28;
	ld.shared.f32 	%f166, [%r207+12];
	setp.gt.f32 	%p29, %f165, %f166;
	selp.f32 	%f167, %f165, %f166, %p29;
	ld.shared.f32 	%f168, [%r207+16];
	setp.gt.f32 	%p30, %f167, %f168;
	selp.f32 	%f169, %f167, %f168, %p30;
	ld.shared.f32 	%f170, [%r207+20];
	setp.gt.f32 	%p31, %f169, %f170;
	selp.f32 	%f171, %f169, %f170, %p31;
	ld.shared.f32 	%f172, [%r207+24];
	setp.gt.f32 	%p32, %f171, %f172;
	selp.f32 	%f173, %f171, %f172, %p32;
	ld.shared.f32 	%f174, [%r207+28];
	setp.gt.f32 	%p33, %f173, %f174;
	selp.f32 	%f175, %f173, %f174, %p33;
	ld.shared.f32 	%f176, [%r207+32];
	setp.gt.f32 	%p34, %f175, %f176;
	selp.f32 	%f177, %f175, %f176, %p34;
	ld.shared.f32 	%f178, [%r207+36];
	setp.gt.f32 	%p35, %f177, %f178;
	selp.f32 	%f179, %f177, %f178, %p35;
	ld.shared.f32 	%f180, [%r207+40];
	setp.gt.f32 	%p36, %f179, %f180;
	selp.f32 	%f181, %f179, %f180, %p36;
	ld.shared.f32 	%f182, [%r207+44];
	setp.gt.f32 	%p37, %f181, %f182;
	selp.f32 	%f183, %f181, %f182, %p37;
	ld.shared.f32 	%f184, [%r207+48];
	setp.gt.f32 	%p38, %f183, %f184;
	selp.f32 	%f185, %f183, %f184, %p38;
	ld.shared.f32 	%f186, [%r207+52];
	setp.gt.f32 	%p39, %f185, %f186;
	selp.f32 	%f187, %f185, %f186, %p39;
	ld.shared.f32 	%f188, [%r207+56];
	setp.gt.f32 	%p40, %f187, %f188;
	selp.f32 	%f189, %f187, %f188, %p40;
	ld.shared.f32 	%f190, [%r207+60];
	setp.gt.f32 	%p41, %f189, %f190;
	selp.f32 	%f191, %f189, %f190, %p41;
	ld.shared.f32 	%f192, [%r207+64];
	setp.gt.f32 	%p42, %f191, %f192;
	selp.f32 	%f193, %f191, %f192, %p42;
	ld.shared.f32 	%f194, [%r207+68];
	setp.gt.f32 	%p43, %f193, %f194;
	selp.f32 	%f195, %f193, %f194, %p43;
	ld.shared.f32 	%f196, [%r207+72];
	setp.gt.f32 	%p44, %f195, %f196;
	selp.f32 	%f197, %f195, %f196, %p44;
	ld.shared.f32 	%f198, [%r207+76];
	setp.gt.f32 	%p45, %f197, %f198;
	selp.f32 	%f199, %f197, %f198, %p45;
	ld.shared.f32 	%f200, [%r207+80];
	setp.gt.f32 	%p46, %f199, %f200;
	selp.f32 	%f201, %f199, %f200, %p46;
	ld.shared.f32 	%f202, [%r207+84];
	setp.gt.f32 	%p47, %f201, %f202;
	selp.f32 	%f203, %f201, %f202, %p47;
	ld.shared.f32 	%f204, [%r207+88];
	setp.gt.f32 	%p48, %f203, %f204;
	selp.f32 	%f205, %f203, %f204, %p48;
	ld.shared.f32 	%f206, [%r207+92];
	setp.gt.f32 	%p49, %f205, %f206;
	selp.f32 	%f207, %f205, %f206, %p49;
	ld.shared.f32 	%f208, [%r207+96];
	setp.gt.f32 	%p50, %f207, %f208;
	selp.f32 	%f209, %f207, %f208, %p50;
	ld.shared.f32 	%f210, [%r207+100];
	setp.gt.f32 	%p51, %f209, %f210;
	selp.f32 	%f211, %f209, %f210, %p51;
	ld.shared.f32 	%f212, [%r207+104];
	setp.gt.f32 	%p52, %f211, %f212;
	selp.f32 	%f213, %f211, %f212, %p52;
	ld.shared.f32 	%f214, [%r207+108];
	setp.gt.f32 	%p53, %f213, %f214;
	selp.f32 	%f215, %f213, %f214, %p53;
	ld.shared.f32 	%f216, [%r207+112];
	setp.gt.f32 	%p54, %f215, %f216;
	selp.f32 	%f217, %f215, %f216, %p54;
	ld.shared.f32 	%f218, [%r207+116];
	setp.gt.f32 	%p55, %f217, %f218;
	selp.f32 	%f219, %f217, %f218, %p55;
	ld.shared.f32 	%f220, [%r207+120];
	setp.gt.f32 	%p56, %f219, %f220;
	selp.f32 	%f221, %f219, %f220, %p56;
	ld.shared.f32 	%f222, [%r207+124];
	setp.gt.f32 	%p57, %f221, %f222;
	selp.f32 	%f223, %f221, %f222, %p57;
	st.shared.f32 	[%r11], %f223;
$L__BB0_41:
	shl.b32 	%r208, %r2, 2;
	mov.u32 	%r209, _ZZ15flash_attentionPfS_S_S_S_S_iiiE3lij;
	add.s32 	%r48, %r209, %r208;
	setp.ne.s32 	%p58, %r3, 0;
	bar.sync 	0;
	ld.shared.f32 	%f224, [%r10];
	ld.shared.f32 	%f225, [%r11];
	sub.f32 	%f226, %f224, %f225;
	fma.rn.f32 	%f227, %f226, 0f3BBB989D, 0f3F000000;
	cvt.sat.f32.f32 	%f228, %f227;
	mov.f32 	%f229, 0f4B400001;
	mov.f32 	%f230, 0f437C0000;
	fma.rm.f32 	%f231, %f228, %f230, %f229;
	add.f32 	%f232, %f231, 0fCB40007F;
	neg.f32 	%f233, %f232;
	fma.rn.f32 	%f234, %f226, 0f3FB8AA3B, %f233;
	fma.rn.f32 	%f235, %f226, 0f32A57060, %f234;
	mov.b32 	%r210, %f231;
	shl.b32 	%r211, %r210, 23;
	mov.b32 	%f236, %r211;
	ex2.approx.ftz.f32 	%f237, %f235;
	mul.f32 	%f238, %f237, %f236;
	mad.lo.s32 	%r212, %r2, -33, %r5;
	shl.b32 	%r213, %r212, 2;
	mov.u32 	%r214, _ZZ15flash_attentionPfS_S_S_S_S_iiiE3pij;
	add.s32 	%r215, %r214, %r213;
	st.shared.f32 	[%r215], %f238;
	bar.sync 	0;
	@%p58 bra 	$L__BB0_43;
	ld.shared.f32 	%f239, [%r23];
	add.f32 	%f240, %f239, 0f00000000;
	ld.shared.f32 	%f241, [%r23+4];
	add.f32 	%f242, %f240, %f241;
	ld.shared.f32 	%f243, [%r23+8];
	add.f32 	%f244, %f242, %f243;
	ld.shared.f32 	%f245, [%r23+12];
	add.f32 	%f246, %f244, %f245;
	ld.shared.f32 	%f247, [%r23+16];
	add.f32 	%f248, %f246, %f247;
	ld.shared.f32 	%f249, [%r23+20];
	add.f32 	%f250, %f248, %f249;
	ld.shared.f32 	%f251, [%r23+24];
	add.f32 	%f252, %f250, %f251;
	ld.shared.f32 	%f253, [%r23+28];
	add.f32 	%f254, %f252, %f253;
	ld.shared.f32 	%f255, [%r23+32];
	add.f32 	%f256, %f254, %f255;
	ld.shared.f32 	%f257, [%r23+36];
	add.f32 	%f258, %f256, %f257;
	ld.shared.f32 	%f259, [%r23+40];
	add.f32 	%f260, %f258, %f259;
	ld.shared.f32 	%f261, [%r23+44];
	add.f32 	%f262, %f260, %f261;
	ld.shared.f32 	%f263, [%r23+48];
	add.f32 	%f264, %f262, %f263;
	ld.shared.f32 	%f265, [%r23+52];
	add.f32 	%f266, %f264, %f265;
	ld.shared.f32 	%f267, [%r23+56];
	add.f32 	%f268, %f266, %f267;
	ld.shared.f32 	%f269, [%r23+60];
	add.f32 	%f270, %f268, %f269;
	ld.shared.f32 	%f271, [%r23+64];
	add.f32 	%f272, %f270, %f271;
	ld.shared.f32 	%f273, [%r23+68];
	add.f32 	%f274, %f272, %f273;
	ld.shared.f32 	%f275, [%r23+72];
	add.f32 	%f276, %f274, %f275;
	ld.shared.f32 	%f277, [%r23+76];
	add.f32 	%f278, %f276, %f277;
	ld.shared.f32 	%f279, [%r23+80];
	add.f32 	%f280, %f278, %f279;
	ld.shared.f32 	%f281, [%r23+84];
	add.f32 	%f282, %f280, %f281;
	ld.shared.f32 	%f283, [%r23+88];
	add.f32 	%f284, %f282, %f283;
	ld.shared.f32 	%f285, [%r23+92];
	add.f32 	%f286, %f284, %f285;
	ld.shared.f32 	%f287, [%r23+96];
	add.f32 	%f288, %f286, %f287;
	ld.shared.f32 	%f289, [%r23+100];
	add.f32 	%f290, %f288, %f289;
	ld.shared.f32 	%f291, [%r23+104];
	add.f32 	%f292, %f290, %f291;
	ld.shared.f32 	%f293, [%r23+108];
	add.f32 	%f294, %f292, %f293;
	ld.shared.f32 	%f295, [%r23+112];
	add.f32 	%f296, %f294, %f295;
	ld.shared.f32 	%f297, [%r23+116];
	add.f32 	%f298, %f296, %f297;
	ld.shared.f32 	%f299, [%r23+120];
	add.f32 	%f300, %f298, %f299;
	ld.shared.f32 	%f301, [%r23+124];
	add.f32 	%f302, %f300, %f301;
	st.shared.f32 	[%r48], %f302;
$L__BB0_43:
	setp.ne.s32 	%p59, %r3, 0;
	bar.sync 	0;
	@%p59 bra 	$L__BB0_45;
	ld.shared.f32 	%f303, [%r8];
	fma.rn.f32 	%f304, %f303, 0f3BBB989D, 0f3F000000;
	cvt.sat.f32.f32 	%f305, %f304;
	mov.f32 	%f306, 0f4B400001;
	mov.f32 	%f307, 0f437C0000;
	fma.rm.f32 	%f308, %f305, %f307, %f306;
	add.f32 	%f309, %f308, 0fCB40007F;
	neg.f32 	%f310, %f309;
	fma.rn.f32 	%f311, %f303, 0f3FB8AA3B, %f310;
	fma.rn.f32 	%f312, %f303, 0f32A57060, %f311;
	mov.b32 	%r216, %f308;
	shl.b32 	%r217, %r216, 23;
	mov.b32 	%f313, %r217;
	ex2.approx.ftz.f32 	%f314, %f312;
	mul.f32 	%f315, %f314, %f313;
	ld.shared.f32 	%f316, [%r7];
	ld.shared.f32 	%f317, [%r11];
	fma.rn.f32 	%f318, %f317, 0f3BBB989D, 0f3F000000;
	cvt.sat.f32.f32 	%f319, %f318;
	fma.rm.f32 	%f320, %f319, %f307, %f306;
	add.f32 	%f321, %f320, 0fCB40007F;
	neg.f32 	%f322, %f321;
	fma.rn.f32 	%f323, %f317, 0f3FB8AA3B, %f322;
	fma.rn.f32 	%f324, %f317, 0f32A57060, %f323;
	mov.b32 	%r218, %f320;
	shl.b32 	%r219, %r218, 23;
	mov.b32 	%f325, %r219;
	ex2.approx.ftz.f32 	%f326, %f324;
	mul.f32 	%f327, %f326, %f325;
	ld.shared.f32 	%f328, [%r48];
	mul.f32 	%f329, %f328, %f327;
	fma.rn.f32 	%f330, %f316, %f315, %f329;
	st.shared.f32 	[%r12], %f330;
$L__BB0_45:
	setp.lt.s32 	%p60, %r59, 32;
	@%p60 bra 	$L__BB0_48;
	ld.shared.f32 	%f331, [%r7];
	ld.shared.f32 	%f332, [%r8];
	fma.rn.f32 	%f333, %f332, 0f3BBB989D, 0f3F000000;
	cvt.sat.f32.f32 	%f334, %f333;
	mov.f32 	%f335, 0f4B400001;
	mov.f32 	%f336, 0f437C0000;
	fma.rm.f32 	%f337, %f334, %f336, %f335;
	add.f32 	%f338, %f337, 0fCB40007F;
	neg.f32 	%f339, %f338;
	fma.rn.f32 	%f340, %f332, 0f3FB8AA3B, %f339;
	fma.rn.f32 	%f341, %f332, 0f32A57060, %f340;
	mov.b32 	%r221, %f337;
	shl.b32 	%r222, %r221, 23;
	mov.b32 	%f342, %r222;
	ex2.approx.ftz.f32 	%f343, %f341;
	mul.f32 	%f344, %f343, %f342;
	mul.f32 	%f14, %f331, %f344;
	ld.shared.f32 	%f345, [%r11];
	fma.rn.f32 	%f346, %f345, 0f3BBB989D, 0f3F000000;
	cvt.sat.f32.f32 	%f347, %f346;
	fma.rm.f32 	%f348, %f347, %f336, %f335;
	add.f32 	%f349, %f348, 0fCB40007F;
	neg.f32 	%f350, %f349;
	fma.rn.f32 	%f351, %f345, 0f3FB8AA3B, %f350;
	fma.rn.f32 	%f352, %f345, 0f32A57060, %f351;
	mov.b32 	%r223, %f348;
	shl.b32 	%r224, %r223, 23;
	mov.b32 	%f353, %r224;
	ex2.approx.ftz.f32 	%f354, %f352;
	mul.f32 	%f15, %f354, %f353;
	ld.shared.f32 	%f16, [%r12];
	ld.shared.f32 	%f17, [%r23];
	ld.shared.f32 	%f18, [%r23+4];
	ld.shared.f32 	%f19, [%r23+8];
	ld.shared.f32 	%f20, [%r23+12];
	ld.shared.f32 	%f21, [%r23+16];
	ld.shared.f32 	%f22, [%r23+20];
	ld.shared.f32 	%f23, [%r23+24];
	ld.shared.f32 	%f24, [%r23+28];
	ld.shared.f32 	%f25, [%r23+32];
	ld.shared.f32 	%f26, [%r23+36];
	ld.shared.f32 	%f27, [%r23+40];
	ld.shared.f32 	%f28, [%r23+44];
	ld.shared.f32 	%f29, [%r23+48];
	ld.shared.f32 	%f30, [%r23+52];
	ld.shared.f32 	%f31, [%r23+56];
	ld.shared.f32 	%f32, [%r23+60];
	ld.shared.f32 	%f33, [%r23+64];
	ld.shared.f32 	%f34, [%r23+68];
	ld.shared.f32 	%f35, [%r23+72];
	ld.shared.f32 	%f36, [%r23+76];
	ld.shared.f32 	%f37, [%r23+80];
	ld.shared.f32 	%f38, [%r23+84];
	ld.shared.f32 	%f39, [%r23+88];
	ld.shared.f32 	%f40, [%r23+92];
	ld.shared.f32 	%f41, [%r23+96];
	ld.shared.f32 	%f42, [%r23+100];
	ld.shared.f32 	%f43, [%r23+104];
	ld.shared.f32 	%f44, [%r23+108];
	ld.shared.f32 	%f45, [%r23+112];
	ld.shared.f32 	%f46, [%r23+116];
	ld.shared.f32 	%f47, [%r23+120];
	ld.shared.f32 	%f48, [%r23+124];
	mov.b32 	%r286, 0;
$L__BB0_47:
	shl.b32 	%r225, %r286, 5;
	add.s32 	%r226, %r225, %r3;
	shl.b32 	%r227, %r226, 2;
	mov.u32 	%r228, _ZZ15flash_attentionPfS_S_S_S_S_iiiE2vj;
	add.s32 	%r229, %r228, %r227;
	ld.shared.f32 	%f355, [%r229];
	fma.rn.f32 	%f356, %f17, %f355, 0f00000000;
	ld.shared.f32 	%f357, [%r229+260];
	fma.rn.f32 	%f358, %f18, %f357, %f356;
	ld.shared.f32 	%f359, [%r229+520];
	fma.rn.f32 	%f360, %f19, %f359, %f358;
	ld.shared.f32 	%f361, [%r229+780];
	fma.rn.f32 	%f362, %f20, %f361, %f360;
	ld.shared.f32 	%f363, [%r229+1040];
	fma.rn.f32 	%f364, %f21, %f363, %f362;
	ld.shared.f32 	%f365, [%r229+1300];
	fma.rn.f32 	%f366, %f22, %f365, %f364;
	ld.shared.f32 	%f367, [%r229+1560];
	fma.rn.f32 	%f368, %f23, %f367, %f366;
	ld.shared.f32 	%f369, [%r229+1820];
	fma.rn.f32 	%f370, %f24, %f369, %f368;
	ld.shared.f32 	%f371, [%r229+2080];
	fma.rn.f32 	%f372, %f25, %f371, %f370;
	ld.shared.f32 	%f373, [%r229+2340];
	fma.rn.f32 	%f374, %f26, %f373, %f372;
	ld.shared.f32 	%f375, [%r229+2600];
	fma.rn.f32 	%f376, %f27, %f375, %f374;
	ld.shared.f32 	%f377, [%r229+2860];
	fma.rn.f32 	%f378, %f28, %f377, %f376;
	ld.shared.f32 	%f379, [%r229+3120];
	fma.rn.f32 	%f380, %f29, %f379, %f378;
	ld.shared.f32 	%f381, [%r229+3380];
	fma.rn.f32 	%f382, %f30, %f381, %f380;
	ld.shared.f32 	%f383, [%r229+3640];
	fma.rn.f32 	%f384, %f31, %f383, %f382;
	ld.shared.f32 	%f385, [%r229+3900];
	fma.rn.f32 	%f386, %f32, %f385, %f384;
	ld.shared.f32 	%f387, [%r229+4160];
	fma.rn.f32 	%f388, %f33, %f387, %f386;
	ld.shared.f32 	%f389, [%r229+4420];
	fma.rn.f32 	%f390, %f34, %f389, %f388;
	ld.shared.f32 	%f391, [%r229+4680];
	fma.rn.f32 	%f392, %f35, %f391, %f390;
	ld.shared.f32 	%f393, [%r229+4940];
	fma.rn.f32 	%f394, %f36, %f393, %f392;
	ld.shared.f32 	%f395, [%r229+5200];
	fma.rn.f32 	%f396, %f37, %f395, %f394;
	ld.shared.f32 	%f397, [%r229+5460];
	fma.rn.f32 	%f398, %f38, %f397, %f396;
	ld.shared.f32 	%f399, [%r229+5720];
	fma.rn.f32 	%f400, %f39, %f399, %f398;
	ld.shared.f32 	%f401, [%r229+5980];
	fma.rn.f32 	%f402, %f40, %f401, %f400;
	ld.shared.f32 	%f403, [%r229+6240];
	fma.rn.f32 	%f404, %f41, %f403, %f402;
	ld.shared.f32 	%f405, [%r229+6500];
	fma.rn.f32 	%f406, %f42, %f405, %f404;
	ld.shared.f32 	%f407, [%r229+6760];
	fma.rn.f32 	%f408, %f43, %f407, %f406;
	ld.shared.f32 	%f409, [%r229+7020];
	fma.rn.f32 	%f410, %f44, %f409, %f408;
	ld.shared.f32 	%f411, [%r229+7280];
	fma.rn.f32 	%f412, %f45, %f411, %f410;
	ld.shared.f32 	%f413, [%r229+7540];
	fma.rn.f32 	%f414, %f46, %f413, %f412;
	ld.shared.f32 	%f415, [%r229+7800];
	fma.rn.f32 	%f416, %f47, %f415, %f414;
	ld.shared.f32 	%f417, [%r229+8060];
	fma.rn.f32 	%f418, %f48, %f417, %f416;
	add.s32 	%r230, %r5, %r225;
	shl.b32 	%r231, %r230, 2;
	mov.u32 	%r232, _ZZ15flash_attentionPfS_S_S_S_S_iiiE2oi;
	add.s32 	%r233, %r232, %r231;
	ld.shared.f32 	%f419, [%r233];
	mul.f32 	%f420, %f418, %f15;
	fma.rn.f32 	%f421, %f419, %f14, %f420;
	div.rn.f32 	%f422, %f421, %f16;
	st.shared.f32 	[%r233], %f422;
	add.s32 	%r286, %r286, 1;
	setp.ne.s32 	%p61, %r286, %r1;
	@%p61 bra 	$L__BB0_47;
$L__BB0_48:
	setp.ne.s32 	%p62, %r3, 0;
	@%p62 bra 	$L__BB0_50;
	mov.b32 	%r234, 0;
	st.shared.u32 	[%r8], %r234;
	ld.shared.f32 	%f423, [%r12];
	st.shared.f32 	[%r7], %f423;
$L__BB0_50:
	setp.lt.s32 	%p63, %r59, 32;
	@%p63 bra 	$L__BB0_62;
	add.s32 	%r236, %r1, -1;
	setp.lt.u32 	%p64, %r236, 7;
	mov.b32 	%r289, 0;
	@%p64 bra 	$L__BB0_54;
	mov.b32 	%r287, 0;
$L__BB0_53:
	.pragma "nounroll";
	shl.b32 	%r238, %r287, 5;
	add.s32 	%r239, %r5, %r238;
	shl.b32 	%r240, %r239, 2;
	mov.u32 	%r241, _ZZ15flash_attentionPfS_S_S_S_S_iiiE2oi;
	add.s32 	%r242, %r241, %r240;
	ld.shared.f32 	%f424, [%r242];
	add.s32 	%r243, %r6, %r238;
	mul.wide.u32 	%rd106, %r243, 4;
	add.s64 	%rd107, %rd4, %rd106;
	st.global.f32 	[%rd107], %f424;
	ld.shared.f32 	%f425, [%r242+128];
	add.s32 	%r244, %r243, 32;
	mul.wide.u32 	%rd108, %r244, 4;
	add.s64 	%rd109, %rd4, %rd108;
	st.global.f32 	[%rd109], %f425;
	ld.shared.f32 	%f426, [%r242+256];
	add.s32 	%r245, %r243, 64;
	mul.wide.u32 	%rd110, %r245, 4;
	add.s64 	%rd111, %rd4, %rd110;
	st.global.f32 	[%rd111], %f426;
	ld.shared.f32 	%f427, [%r242+384];
	add.s32 	%r246, %r243, 96;
	mul.wide.u32 	%rd112, %r246, 4;
	add.s64 	%rd113, %rd4, %rd112;
	st.global.f32 	[%rd113], %f427;
	ld.shared.f32 	%f428, [%r242+512];
	add.s32 	%r247, %r243, 128;
	mul.wide.u32 	%rd114, %r247, 4;
	add.s64 	%rd115, %rd4, %rd114;
	st.global.f32 	[%rd115], %f428;
	ld.shared.f32 	%f429, [%r242+640];
	add.s32 	%r248, %r243, 160;
	mul.wide.u32 	%rd116, %r248, 4;
	add.s64 	%rd117, %rd4, %rd116;
	st.global.f32 	[%rd117], %f429;
	ld.shared.f32 	%f430, [%r242+768];
	add.s32 	%r249, %r243, 192;
	mul.wide.u32 	%rd118, %r249, 4;
	add.s64 	%rd119, %rd4, %rd118;
	st.global.f32 	[%rd119], %f430;
	ld.shared.f32 	%f431, [%r242+896];
	add.s32 	%r250, %r243, 224;
	mul.wide.u32 	%rd120, %r250, 4;
	add.s64 	%rd121, %rd4, %rd120;
	st.global.f32 	[%rd121], %f431;
	add.s32 	%r287, %r287, 8;
	setp.ne.s32 	%p65, %r287, %r19;
	mov.u32 	%r289, %r19;
	@%p65 bra 	$L__BB0_53;
$L__BB0_54:
	setp.eq.s32 	%p66, %r13, 0;
	@%p66 bra 	$L__BB0_62;
	setp.lt.u32 	%p67, %r14, 3;
	@%p67 bra 	$L__BB0_57;
	shl.b32 	%r251, %r289, 5;
	add.s32 	%r252, %r5, %r251;
	shl.b32 	%r253, %r252, 2;
	mov.u32 	%r254, _ZZ15flash_attentionPfS_S_S_S_S_iiiE2oi;
	add.s32 	%r255, %r254, %r253;
	ld.shared.f32 	%f432, [%r255];
	add.s32 	%r256, %r6, %r251;
	mul.wide.u32 	%rd122, %r256, 4;
	add.s64 	%rd123, %rd4, %rd122;
	st.global.f32 	[%rd123], %f432;
	ld.shared.f32 	%f433, [%r255+128];
	add.s32 	%r257, %r256, 32;
	mul.wide.u32 	%rd124, %r257, 4;
	add.s64 	%rd125, %rd4, %rd124;
	st.global.f32 	[%rd125], %f433;
	ld.shared.f32 	%f434, [%r255+256];
	add.s32 	%r258, %r256, 64;
	mul.wide.u32 	%rd126, %r258, 4;
	add.s64 	%rd127, %rd4, %rd126;
	st.global.f32 	[%rd127], %f434;
	ld.shared.f32 	%f435, [%r255+384];
	add.s32 	%r259, %r256, 96;
	mul.wide.u32 	%rd128, %r259, 4;
	add.s64 	%rd129, %rd4, %rd128;
	st.global.f32 	[%rd129], %f435;
	add.s32 	%r289, %r289, 4;
$L__BB0_57:
	setp.eq.s32 	%p68, %r15, 0;
	@%p68 bra 	$L__BB0_62;
	setp.eq.s32 	%p69, %r16, 0;
	@%p69 bra 	$L__BB0_60;
	shl.b32 	%r260, %r289, 5;
	add.s32 	%r261, %r5, %r260;
	shl.b32 	%r262, %r261, 2;
	mov.u32 	%r263, _ZZ15flash_attentionPfS_S_S_S_S_iiiE2oi;
	add.s32 	%r264, %r263, %r262;
	ld.shared.f32 	%f436, [%r264];
	add.s32 	%r265, %r6, %r260;
	mul.wide.u32 	%rd130, %r265, 4;
	add.s64 	%rd131, %rd4, %rd130;
	st.global.f32 	[%rd131], %f436;
	ld.shared.f32 	%f437, [%r264+128];
	add.s32 	%r266, %r265, 32;
	mul.wide.u32 	%rd132, %r266, 4;
	add.s64 	%rd133, %rd4, %rd132;
	st.global.f32 	[%rd133], %f437;
	add.s32 	%r289, %r289, 2;
$L__BB0_60:
	setp.eq.s32 	%p70, %r20, 0;
	@%p70 bra 	$L__BB0_62;
	shl.b32 	%r267, %r289, 5;
	add.s32 	%r268, %r5, %r267;
	shl.b32 	%r269, %r268, 2;
	mov.u32 	%r270, _ZZ15flash_attentionPfS_S_S_S_S_iiiE2oi;
	add.s32 	%r271, %r270, %r269;
	ld.shared.f32 	%f438, [%r271];
	add.s32 	%r272, %r6, %r267;
	mul.wide.u32 	%rd134, %r272, 4;
	add.s64 	%rd135, %rd4, %rd134;
	st.global.f32 	[%rd135], %f438;
$L__BB0_62:
	setp.ne.s32 	%p71, %r3, 0;
	@%p71 bra 	$L__BB0_64;
	ld.shared.f32 	%f439, [%r7];
	st.global.f32 	[%rd5], %f439;
	ld.shared.f32 	%f440, [%r8];
	st.global.f32 	[%rd6], %f440;
$L__BB0_64:
	add.s32 	%r273, %r273, 1;
	setp.ne.s32 	%p72, %r273, %r60;
	@%p72 bra 	$L__BB0_2;
$L__BB0_65:
	ret;

}


// ===== COMPILED SASS (sm_100) =====

	.target	sm_100

	.elftype	@"ET_EXEC"


//--------------------- .note.nv.tkinfo           --------------------------
	.section	.note.nv.tkinfo,"",@"SHT_NOTE"
	.sectionflags	@"SHF_NOTE_NV_TKINFO"
	.tkinfo
        /*0018*/ 	.word	0x00000002
        /*0030*/ 	.string	""
        /*0030*/ 	.string	"ptxas"
        /*0030*/ 	.string	"Cuda compilation tools, release 13.0, V13.0.88"
        /*0030*/ 	.string	"Build cuda_13.0.r13.0/compiler.36424714_0"
        /*0030*/ 	.string	"-arch sm_100 -m 64 "



//--------------------- .note.nv.cuinfo           --------------------------
	.section	.note.nv.cuinfo,"",@"SHT_NOTE"
	.sectionflags	@"SHF_NOTE_NV_CUINFO"
        /*0018*/ 	.short	0x0002
        /*001a*/ 	.short	0x0064
        /*001c*/ 	.short	0x0082
	.zero		2


//--------------------- .nv.info                  --------------------------
	.section	.nv.info,"",@"SHT_CUDA_INFO"
	.align	4


	//----- nvinfo : EIATTR_REGCOUNT
	.align		4
        /*0000*/ 	.byte	0x04, 0x2f
        /*0002*/ 	.short	(.L_1 - .L_0)
	.align		4
.L_0:
        /*0004*/ 	.word	index@(_Z15flash_attentionPfS_S_S_S_S_iii)
        /*0008*/ 	.word	0x0000003e


	//----- nvinfo : EIATTR_FRAME_SIZE
	.align		4
.L_1:
        /*000c*/ 	.byte	0x04, 0x11
        /*000e*/ 	.short	(.L_3 - .L_2)
	.align		4
.L_2:
        /*0010*/ 	.word	index@($__internal_2_$__cuda_sm3x_div_rn_noftz_f32_slowpath)
        /*0014*/ 	.word	0x00000000


	//----- nvinfo : EIATTR_FRAME_SIZE
	.align		4
.L_3:
        /*0018*/ 	.byte	0x04, 0x11
        /*001a*/ 	.short	(.L_5 - .L_4)
	.align		4
.L_4:
        /*001c*/ 	.word	index@($__internal_1_$__cuda_sm20_sqrt_rn_f32_slowpath)
        /*0020*/ 	.word	0x00000000


	//----- nvinfo : EIATTR_FRAME_SIZE
	.align		4
.L_5:
        /*0024*/ 	.byte	0x04, 0x11
        /*0026*/ 	.short	(.L_7 - .L_6)
	.align		4
.L_6:
        /*0028*/ 	.word	index@($__internal_0_$__cuda_sm20_rcp_rn_f32_slowpath)
        /*002c*/ 	.word	0x00000000


	//----- nvinfo : EIATTR_FRAME_SIZE
	.align		4
.L_7:
        /*0030*/ 	.byte	0x04, 0x11
        /*0032*/ 	.short	(.L_9 - .L_8)
	.align		4
.L_8:
        /*0034*/ 	.word	index@(_Z15flash_attentionPfS_S_S_S_S_iii)
        /*0038*/ 	.word	0x00000000


	//----- nvinfo : EIATTR_MIN_STACK_SIZE
	.align		4
.L_9:
        /*003c*/ 	.byte	0x04, 0x12
        /*003e*/ 	.short	(.L_11 - .L_10)
	.align		4
.L_10:
        /*0040*/ 	.word	index@(_Z15flash_attentionPfS_S_S_S_S_iii)
        /*0044*/ 	.word	0x00000000
.L_11:


//--------------------- .nv.compat                --------------------------
	.section	.nv.compat,"",@"SHT_CUDA_COMPAT_INFO"
	.align	4
        /*0000*/ 	.byte	0x02, 0x09, 0x00, 0x00, 0x02, 0x02, 0x01, 0x00, 0x02, 0x05, 0x05, 0x00, 0x03, 0x07, 0x01, 0x01
        /*0010*/ 	.byte	0x02, 0x03, 0x00, 0x00, 0x02, 0x06, 0x01, 0x00, 0x04, 0x0b, 0x08, 0x00, 0x01, 0x00, 0x00, 0x00
        /*0020*/ 	.byte	0x00, 0x00, 0x00, 0x00


//--------------------- .nv.info._Z15flash_attentionPfS_S_S_S_S_iii --------------------------
	.section	.nv.info._Z15flash_attentionPfS_S_S_S_S_iii,"",@"SHT_CUDA_INFO"
	.sectionflags	@""
	.align	4


	//----- nvinfo : EIATTR_CUDA_API_VERSION
	.align		4
        /*0000*/ 	.byte	0x04, 0x37
        /*0002*/ 	.short	(.L_13 - .L_12)
.L_12:
        /*0004*/ 	.word	0x00000082


	//----- nvinfo : EIATTR_KPARAM_INFO
	.align		4
.L_13:
        /*0008*/ 	.byte	0x04, 0x17
        /*000a*/ 	.short	(.L_15 - .L_14)
.L_14:
        /*000c*/ 	.word	0x00000000
        /*0010*/ 	.short	0x0008
        /*0012*/ 	.short	0x0038
        /*0014*/ 	.byte	0x00, 0xf0, 0x11, 0x00


	//----- nvinfo : EIATTR_KPARAM_INFO
	.align		4
.L_15:
        /*0018*/ 	.byte	0x04, 0x17
        /*001a*/ 	.short	(.L_17 - .L_16)
.L_16:
        /*001c*/ 	.word	0x00000000
        /*0020*/ 	.short	0x0007
        /*0022*/ 	.short	0x0034
        /*0024*/ 	.byte	0x00, 0xf0, 0x11, 0x00


	//----- nvinfo : EIATTR_KPARAM_INFO
	.align		4
.L_17:
        /*0028*/ 	.byte	0x04, 0x17
        /*002a*/ 	.short	(.L_19 - .L_18)
.L_18:
        /*002c*/ 	.word	0x00000000
        /*0030*/ 	.short	0x0006
        /*0032*/ 	.short	0x0030
        /*0034*/ 	.byte	0x00, 0xf0, 0x11, 0x00


	//----- nvinfo : EIATTR_KPARAM_INFO
	.align		4
.L_19:
        /*0038*/ 	.byte	0x04, 0x17
        /*003a*/ 	.short	(.L_21 - .L_20)
.L_20:
        /*003c*/ 	.word	0x00000000
        /*0040*/ 	.short	0x0005
        /*0042*/ 	.short	0x0028
        /*0044*/ 	.byte	0x00, 0xf5, 0x21, 0x00


	//----- nvinfo : EIATTR_KPARAM_INFO
	.align		4
.L_21:
        /*0048*/ 	.byte	0x04, 0x17
        /*004a*/ 	.short	(.L_23 - .L_22)
.L_22:
        /*004c*/ 	.word	0x00000000
        /*0050*/ 	.short	0x0004
        /*0052*/ 	.short	0x0020
        /*0054*/ 	.byte	0x00, 0xf5, 0x21, 0x00


	//----- nvinfo : EIATTR_KPARAM_INFO
	.align		4
.L_23:
        /*0058*/ 	.byte	0x04, 0x17
        /*005a*/ 	.short	(.L_25 - .L_24)
.L_24:
        /*005c*/ 	.word	0x00000000
        /*0060*/ 	.short	0x0003
        /*0062*/ 	.short	0x0018
        /*0064*/ 	.byte	0x00, 0xf5, 0x21, 0x00


	//----- nvinfo : EIATTR_KPARAM_INFO
	.align		4
.L_25:
        /*0068*/ 	.byte	0x04, 0x17
        /*006a*/ 	.short	(.L_27 - .L_26)
.L_26:
        /*006c*/ 	.word	0x00000000
        /*0070*/ 	.short	0x0002
        /*0072*/ 	.short	0x0010
        /*0074*/ 	.byte	0x00, 0xf5, 0x21, 0x00


	//----- nvinfo : EIATTR_KPARAM_INFO
	.align		4
.L_27:
        /*0078*/ 	.byte	0x04, 0x17
        /*007a*/ 	.short	(.L_29 - .L_28)
.L_28:
        /*007c*/ 	.word	0x00000000
        /*0080*/ 	.short	0x0001
        /*0082*/ 	.short	0x0008
        /*0084*/ 	.byte	0x00, 0xf5, 0x21, 0x00


	//----- nvinfo : EIATTR_KPARAM_INFO
	.align		4
.L_29:
        /*0088*/ 	.byte	0x04, 0x17
        /*008a*/ 	.short	(.L_31 - .L_30)
.L_30:
        /*008c*/ 	.word	0x00000000
        /*0090*/ 	.short	0x0000
        /*0092*/ 	.short	0x0000
        /*0094*/ 	.byte	0x00, 0xf5, 0x21, 0x00


	//----- nvinfo : EIATTR_SPARSE_MMA_MASK
	.align		4
.L_31:
        /*0098*/ 	.byte	0x03, 0x50
        /*009a*/ 	.short	0x0000


	//----- nvinfo : EIATTR_MAXREG_COUNT
	.align		4
        /*009c*/ 	.byte	0x03, 0x1b
        /*009e*/ 	.short	0x00ff


	//----- nvinfo : EIATTR_NUM_BARRIERS
	.align		4
        /*00a0*/ 	.byte	0x02, 0x4c
        /*00a2*/ 	.byte	0x01
	.zero		1


	//----- nvinfo : EIATTR_MERCURY_ISA_VERSION
	.align		4
        /*00a4*/ 	.byte	0x03, 0x5f
        /*00a6*/ 	.short	0x0101


	//----- nvinfo : EIATTR_VRC_CTA_INIT_COUNT
	.align		4
        /*00a8*/ 	.byte	0x02, 0x4a
	.zero		1
	.zero		1


	//----- nvinfo : EIATTR_EXIT_INSTR_OFFSETS
	.align		4
        /*00ac*/ 	.byte	0x04, 0x1c
        /*00ae*/ 	.short	(.L_33 - .L_32)


	//   ....[0]....
.L_32:
        /*00b0*/ 	.word	0x00000030


	//   ....[1]....
        /*00b4*/ 	.word	0x00003ce0


	//----- nvinfo : EIATTR_CRS_STACK_SIZE
	.align		4
.L_33:
        /*00b8*/ 	.byte	0x04, 0x1e
        /*00ba*/ 	.short	(.L_35 - .L_34)
.L_34:
        /*00bc*/ 	.word	0x00000000


	//----- nvinfo : EIATTR_CBANK_PARAM_SIZE
	.align		4
.L_35:
        /*00c0*/ 	.byte	0x03, 0x19
        /*00c2*/ 	.short	0x003c


	//----- nvinfo : EIATTR_PARAM_CBANK
	.align		4
        /*00c4*/ 	.byte	0x04, 0x0a
        /*00c6*/ 	.short	(.L_37 - .L_36)
	.align		4
.L_36:
        /*00c8*/ 	.word	index@(.nv.constant0._Z15flash_attentionPfS_S_S_S_S_iii)
        /*00cc*/ 	.short	0x0380
        /*00ce*/ 	.short	0x003c


	//----- nvinfo : EIATTR_SW_WAR
	.align		4
.L_37:
        /*00d0*/ 	.byte	0x04, 0x36
        /*00d2*/ 	.short	(.L_39 - .L_38)
.L_38:
        /*00d4*/ 	.word	0x00000008
.L_39:


//--------------------- .nv.callgraph             --------------------------
	.section	.nv.callgraph,"",@"SHT_CUDA_CALLGRAPH"
	.align	4
	.sectionentsize	8
	.align		4
        /*0000*/ 	.word	0x00000000
	.align		4
        /*0004*/ 	.word	0xffffffff
	.align		4
        /*0008*/ 	.word	0x00000000
	.align		4
        /*000c*/ 	.word	0xfffffffe
	.align		4
        /*0010*/ 	.word	0x00000000
	.align		4
        /*0014*/ 	.word	0xfffffffd
	.align		4
        /*0018*/ 	.word	0x00000000
	.align		4
        /*001c*/ 	.word	0xfffffffc


//--------------------- .text._Z15flash_attentionPfS_S_S_S_S_iii --------------------------
	.section	.text._Z15flash_attentionPfS_S_S_S_S_iii,"ax",@progbits
	.align	128
        .global         _Z15flash_attentionPfS_S_S_S_S_iii
        .type           _Z15flash_attentionPfS_S_S_S_S_iii,@function
        .size           _Z15flash_attentionPfS_S_S_S_S_iii,(.L_x_54 - _Z15flash_attentionPfS_S_S_S_S_iii)
        .other          _Z15flash_attentionPfS_S_S_S_S_iii,@"STO_CUDA_ENTRY STV_DEFAULT"
_Z15flash_attentionPfS_S_S_S_S_iii:
.text._Z15flash_attentionPfS_S_S_S_S_iii:
[----:B------:R-:W-:Y:S08]  /*0000*/  LDC R1, c[0x0][0x37c] ;  /* 0x0000df00ff017b82 */ /* 0x000ff00000000800 */
[----:B------:R-:W0:Y:S02]  /*0010*/  LDC R0, c[0x0][0x3b4] ;  /* 0x0000ed00ff007b82 */ /* 0x000e240000000800 */
[----:B0-----:R-:W-:-:S13]  /*0020*/  ISETP.GE.AND P0, PT, R0, 0x1, PT ;  /* 0x000000010000780c */ /* 0x001fda0003f06270 */
[----:B------:R-:W-:Y:S05]  /*0030*/  @!P0 EXIT ;  /* 0x000000000000894d */ /* 0x000fea0003800000 */
[----:B------:R-:W0:Y:S01]  /*0040*/  LDCU UR4, c[0x0][0x3b0] ;  /* 0x00007600ff0477ac */ /* 0x000e220008000800 */
[----:B------:R-:W1:Y:S01]  /*0050*/  S2R R2, SR_TID.Y ;  /* 0x0000000000027919 */ /* 0x000e620000002200 */
[----:B------:R-:W2:Y:S01]  /*0060*/  LDC.64 R38, c[0x0][0x3a0] ;  /* 0x0000e800ff267b82 */ /* 0x000ea20000000a00 */
[----:B------:R-:W-:Y:S01]  /*0070*/  IMAD.MOV.U32 R43, RZ, RZ, RZ ;  /* 0x000000ffff2b7224 */ /* 0x000fe200078e00ff */
[----:B------:R-:W1:Y:S01]  /*0080*/  S2R R3, SR_CTAID.X ;  /* 0x0000000000037919 */ /* 0x000e620000002500 */
[----:B------:R-:W3:Y:S05]  /*0090*/  S2R R41, SR_TID.X ;  /* 0x0000000000297919 */ /* 0x000eea0000002100 */
[----:B------:R-:W4:Y:S01]  /*00a0*/  LDC.64 R36, c[0x0][0x3a8] ;  /* 0x0000ea00ff247b82 */ /* 0x000f220000000a00 */
[----:B0-----:R-:W-:-:S04]  /*00b0*/  I2FP.F32.S32 R0, UR4 ;  /* 0x0000000400007c45 */ /* 0x001fc80008201400 */
[----:B------:R-:W-:Y:S01]  /*00c0*/  IADD3 R4, PT, PT, R0, -0xd000000, RZ ;  /* 0xf300000000047810 */ /* 0x000fe20007ffe0ff */
[----:B------:R0:W0:Y:S03]  /*00d0*/  MUFU.RSQ R5, R0 ;  /* 0x0000000000057308 */ /* 0x0000260000001400 */
[----:B------:R-:W-:Y:S02]  /*00e0*/  ISETP.GT.U32.AND P0, PT, R4, 0x727fffff, PT ;  /* 0x727fffff0400780c */ /* 0x000fe40003f04070 */
[----:B-1----:R-:W-:Y:S01]  /*00f0*/  LEA R3, R3, R2, 0x5 ;  /* 0x0000000203037211 */ /* 0x002fe200078e28ff */
[----:B---3--:R-:W-:-:S04]  /*0100*/  IMAD R45, R2, 0x41, R41 ;  /* 0x00000041022d7824 */ /* 0x008fc800078e0229 */
[C---:B------:R-:W-:Y:S02]  /*0110*/  IMAD R40, R3.reuse, UR4, R41 ;  /* 0x0000000403287c24 */ /* 0x040fe4000f8e0229 */
[----:B--2---:R-:W-:-:S04]  /*0120*/  IMAD.WIDE.U32 R38, R3, 0x4, R38 ;  /* 0x0000000403267825 */ /* 0x004fc800078e0026 */
[----:B----4-:R-:W-:Y:S01]  /*0130*/  IMAD.WIDE.U32 R36, R3, 0x4, R36 ;  /* 0x0000000403247825 */ /* 0x010fe200078e0024 */
[----:B0-----:R-:W-:Y:S06]  /*0140*/  @!P0 BRA `(.L_x_0) ;  /* 0x0000000000108947 */ /* 0x001fec0003800000 */
[----:B------:R-:W-:-:S07]  /*0150*/  MOV R6, 0x170 ;  /* 0x0000017000067802 */ /* 0x000fce0000000f00 */
[----:B------:R-:W-:Y:S05]  /*0160*/  CALL.REL.NOINC `($__internal_1_$__cuda_sm20_sqrt_rn_f32_slowpath) ;  /* 0x0000003c00b07944 */ /* 0x000fea0003c00000 */
[----:B------:R-:W-:Y:S01]  /*0170*/  MOV R0, R3 ;  /* 0x0000000300007202 */ /* 0x000fe20000000f00 */
[----:B------:R-:W-:Y:S06]  /*0180*/  BRA `(.L_x_1) ;  /* 0x0000000000107947 */ /* 0x000fec0003800000 */
.L_x_0:
[----:B------:R-:W-:Y:S01]  /*0190*/  FMUL.FTZ R3, R0, R5 ;  /* 0x0000000500037220 */ /* 0x000fe20000410000 */
[----:B------:R-:W-:-:S03]  /*01a0*/  FMUL.FTZ R5, R5, 0.5 ;  /* 0x3f00000005057820 */ /* 0x000fc60000410000 */
[----:B------:R-:W-:-:S04]  /*01b0*/  FFMA R0, -R3, R3, R0 ;  /* 0x0000000303007223 */ /* 0x000fc80000000100 */
[----:B------:R-:W-:-:S07]  /*01c0*/  FFMA R0, R0, R5, R3 ;  /* 0x0000000500007223 */ /* 0x000fce0000000003 */
.L_x_1:
[----:B------:R-:W0:Y:S01]  /*01d0*/  LDCU UR4, c[0x0][0x3b0] ;  /* 0x00007600ff0477ac */ /* 0x000e220008000800 */
[----:B------:R-:W-:Y:S01]  /*01e0*/  IADD3 R3, PT, PT, R0, 0x1800000, RZ ;  /* 0x0180000000037810 */ /* 0x000fe20007ffe0ff */
[----:B------:R-:W1:Y:S03]  /*01f0*/  LDCU.64 UR10, c[0x0][0x358] ;  /* 0x00006b00ff0a77ac */ /* 0x000e660008000a00 */
[----:B------:R-:W-:-:S04]  /*0200*/  LOP3.LUT R3, R3, 0x7f800000, RZ, 0xc0, !PT ;  /* 0x7f80000003037812 */ /* 0x000fc800078ec0ff */
[----:B------:R-:W-:Y:S01]  /*0210*/  ISETP.GT.U32.AND P0, PT, R3, 0x1ffffff, PT ;  /* 0x01ffffff0300780c */ /* 0x000fe20003f04070 */
[----:B0-----:R-:W-:Y:S02]  /*0220*/  USHF.R.S32.HI UR5, URZ, 0x1f, UR4 ;  /* 0x0000001fff057899 */ /* 0x001fe40008011404 */
[----:B------:R-:W-:Y:S02]  /*0230*/  ULOP3.LUT UR9, UR4, 0x7, URZ, 0xc0, !UPT ;  /* 0x0000000704097892 */ /* 0x000fe4000f8ec0ff */
[----:B------:R-:W-:Y:S02]  /*0240*/  ULEA.HI UR5, UR5, UR4, URZ, 0x5 ;  /* 0x0000000405057291 */ /* 0x000fe4000f8f28ff */
[----:B------:R-:W-:Y:S02]  /*0250*/  ULOP3.LUT UR12, UR4, 0x3, URZ, 0xc0, !UPT ;  /* 0x00000003040c7892 */ /* 0x000fe4000f8ec0ff */
[----:B------:R-:W-:Y:S02]  /*0260*/  ULOP3.LUT UR4, UR4, 0x7ffffff8, URZ, 0xc0, !UPT ;  /* 0x7ffffff804047892 */ /* 0x000fe4000f8ec0ff */
[----:B------:R-:W-:-:S02]  /*0270*/  USHF.R.S32.HI UR5, URZ, 0x5, UR5 ;  /* 0x00000005ff057899 */ /* 0x000fc40008011405 */
[----:B-1----:R-:W-:Y:S10]  /*0280*/  @P0 BRA `(.L_x_2) ;  /* 0x0000000000100947 */ /* 0x002ff40003800000 */
[----:B------:R-:W-:-:S07]  /*0290*/  MOV R8, 0x2b0 ;  /* 0x000002b000087802 */ /* 0x000fce0000000f00 */
[----:B------:R-:W-:Y:S05]  /*02a0*/  CALL.REL.NOINC `($__internal_0_$__cuda_sm20_rcp_rn_f32_slowpath) ;  /* 0x0000003800907944 */ /* 0x000fea0003c00000 */
[----:B------:R-:W-:Y:S01]  /*02b0*/  IMAD.MOV.U32 R42, RZ, RZ, R3 ;  /* 0x000000ffff2a7224 */ /* 0x000fe200078e0003 */
[----:B------:R-:W-:Y:S06]  /*02c0*/  BRA `(.L_x_3) ;  /* 0x0000000000107947 */ /* 0x000fec0003800000 */
.L_x_2:
[----:B------:R-:W0:Y:S02]  /*02d0*/  MUFU.RCP R3, R0 ;  /* 0x0000000000037308 */ /* 0x000e240000001000 */
[----:B0-----:R-:W-:-:S04]  /*02e0*/  FFMA R4, R3, R0, -1 ;  /* 0xbf80000003047423 */ /* 0x001fc80000000000 */
[----:B------:R-:W-:-:S04]  /*02f0*/  FADD.FTZ R4, -R4, -RZ ;  /* 0x800000ff04047221 */ /* 0x000fc80000010100 */
[----:B------:R-:W-:-:S07]  /*0300*/  FFMA R42, R3, R4, R3 ;  /* 0x00000004032a7223 */ /* 0x000fce0000000003 */
.L_x_3:
[----:B0-----:R-:W0:Y:S02]  /*0310*/  LDCU UR15, c[0x0][0x3b0] ;  /* 0x00007600ff0f77ac */ /* 0x001e240008000800 */
[----:B0-----:R-:W-:-:S09]  /*0320*/  UISETP.GE.AND UP0, UPT, UR15, 0x20, UPT ;  /* 0x000000200f00788c */ /* 0x001fd2000bf06270 */
[----:B-12-4-:R-:W-:Y:S05]  /*0330*/  BRA.U !UP0, `(.L_x_4) ;  /* 0x0000001508547547 */ /* 0x016fea000b800000 */
[----:B------:R-:W-:Y:S01]  /*0340*/  UIADD3 UR6, UPT, UPT, UR5, -0x1, URZ ;  /* 0xffffffff05067890 */ /* 0x000fe2000fffe0ff */
[----:B------:R-:W-:Y:S01]  /*0350*/  LEA R0, R43, R2, 0x5 ;  /* 0x000000022b007211 */ /* 0x000fe200078e28ff */
[----:B------:R-:W-:Y:S01]  /*0360*/  HFMA2 R3, -RZ, RZ, 0, 0 ;  /* 0x00000000ff037431 */ /* 0x000fe200000001ff */
[----:B------:R-:W-:Y:S02]  /*0370*/  ULOP3.LUT UR13, UR5, 0x3fffff8, URZ, 0xc0, !UPT ;  /* 0x03fffff8050d7892 */ /* 0x000fe4000f8ec0ff */
[----:B------:R-:W-:Y:S01]  /*0380*/  UISETP.GE.U32.AND UP1, UPT, UR6, 0x7, UPT ;  /* 0x000000070600788c */ /* 0x000fe2000bf26070 */
[----:B------:R-:W-:-:S08]  /*0390*/  IMAD R0, R0, UR15, R41 ;  /* 0x0000000f00007c24 */ /* 0x000fd0000f8e0229 */
[----:B------:R-:W-:Y:S05]  /*03a0*/  BRA.U !UP1, `(.L_x_5) ;  /* 0x00000005091c7547 */ /* 0x000fea000b800000 */
[----:B------:R-:W0:Y:S01]  /*03b0*/  S2UR UR8, SR_CgaCtaId ;  /* 0x00000000000879c3 */ /* 0x000e220000008800 */
[----:B------:R-:W-:Y:S01]  /*03c0*/  UMOV UR6, 0x400 ;  /* 0x0000040000067882 */ /* 0x000fe20000000000 */
[----:B------:R-:W-:Y:S01]  /*03d0*/  IMAD.MOV.U32 R3, RZ, RZ, RZ ;  /* 0x000000ffff037224 */ /* 0x000fe200078e00ff */
[----:B------:R-:W-:Y:S02]  /*03e0*/  UIADD3 UR7, UPT, UPT, UR6, 0x2080, URZ ;  /* 0x0000208006077890 */ /* 0x000fe4000fffe0ff */
[----:B0-----:R-:W-:Y:S02]  /*03f0*/  ULEA UR6, UR8, UR6, 0x18 ;  /* 0x0000000608067291 */ /* 0x001fe4000f8ec0ff */
[----:B------:R-:W-:-:S12]  /*0400*/  ULEA UR7, UR8, UR7, 0x18 ;  /* 0x0000000708077291 */ /* 0x000fd8000f8ec0ff */
.L_x_6:
[----:B0-----:R-:W0:Y:S01]  /*0410*/  LDC.64 R6, c[0x0][0x388] ;  /* 0x0000e200ff067b82 */ /* 0x001e220000000a00 */
[----:B------:R-:W-:-:S04]  /*0420*/  LEA R33, R3, R0, 0x5 ;  /* 0x0000000003217211 */ /* 0x000fc800078e28ff */
[C---:B------:R-:W-:Y:S01]  /*0430*/  IADD3 R19, PT, PT, R33.reuse, 0x20, RZ ;  /* 0x0000002021137810 */ /* 0x040fe20007ffe0ff */
[C---:B------:R-:W-:Y:S02]  /*0440*/  VIADD R23, R33.reuse, 0x40 ;  /* 0x0000004021177836 */ /* 0x040fe40000000000 */
[----:B------:R-:W1:Y:S01]  /*0450*/  LDC.64 R4, c[0x0][0x390] ;  /* 0x0000e400ff047b82 */ /* 0x000e620000000a00 */
[C---:B------:R-:W-:Y:S02]  /*0460*/  IADD3 R27, PT, PT, R33.reuse, 0x60, RZ ;  /* 0x00000060211b7810 */ /* 0x040fe40007ffe0ff */
[C---:B------:R-:W-:Y:S01]  /*0470*/  IADD3 R35, PT, PT, R33.reuse, 0x80, RZ ;  /* 0x0000008021237810 */ /* 0x040fe20007ffe0ff */
[----:B------:R-:W-:Y:S02]  /*0480*/  VIADD R47, R33, 0xa0 ;  /* 0x000000a0212f7836 */ /* 0x000fe40000000000 */
[----:B0-----:R-:W-:-:S04]  /*0490*/  IMAD.WIDE.U32 R20, R23, 0x4, R6 ;  /* 0x0000000417147825 */ /* 0x001fc800078e0006 */
[C---:B------:R-:W-:Y:S01]  /*04a0*/  IMAD.WIDE.U32 R12, R33.reuse, 0x4, R6 ;  /* 0x00000004210c7825 */ /* 0x040fe200078e0006 */
[----:B------:R0:W2:Y:S03]  /*04b0*/  LDG.E R10, desc[UR10][R20.64] ;  /* 0x0000000a140a7981 */ /* 0x0000a6000c1e1900 */
[----:B-1----:R-:W-:Y:S01]  /*04c0*/  IMAD.WIDE.U32 R16, R33, 0x4, R4 ;  /* 0x0000000421107825 */ /* 0x002fe200078e0004 */
[----:B------:R-:W3:Y:S03]  /*04d0*/  LDG.E R8, desc[UR10][R12.64] ;  /* 0x0000000a0c087981 */ /* 0x000ee6000c1e1900 */
[C---:B------:R-:W-:Y:S01]  /*04e0*/  IMAD.WIDE.U32 R14, R19.reuse, 0x4, R6 ;  /* 0x00000004130e7825 */ /* 0x040fe200078e0006 */
[----:B------:R-:W4:Y:S03]  /*04f0*/  LDG.E R32, desc[UR10][R16.64] ;  /* 0x0000000a10207981 */ /* 0x000f26000c1e1900 */
[----:B------:R-:W-:Y:S01]  /*0500*/  IMAD.WIDE.U32 R18, R19, 0x4, R4 ;  /* 0x0000000413127825 */ /* 0x000fe200078e0004 */
[----:B------:R-:W5:Y:S03]  /*0510*/  LDG.E R9, desc[UR10][R14.64] ;  /* 0x0000000a0e097981 */ /* 0x000f66000c1e1900 */
[----:B------:R-:W-:Y:S01]  /*0520*/  IMAD.WIDE.U32 R24, R27, 0x4, R6 ;  /* 0x000000041b187825 */ /* 0x000fe200078e0006 */
[----:B------:R-:W2:Y:S03]  /*0530*/  LDG.E R34, desc[UR10][R18.64] ;  /* 0x0000000a12227981 */ /* 0x000ea6000c1e1900 */
[----:B------:R-:W-:Y:S01]  /*0540*/  IMAD.WIDE.U32 R22, R23, 0x4, R4 ;  /* 0x0000000417167825 */ /* 0x000fe200078e0004 */
[----:B------:R1:W2:Y:S03]  /*0550*/  LDG.E R11, desc[UR10][R24.64] ;  /* 0x0000000a180b7981 */ /* 0x0002a6000c1e1900 */
[----:B------:R-:W-:-:S02]  /*0560*/  IMAD.WIDE.U32 R28, R35, 0x4, R6 ;  /* 0x00000004231c7825 */ /* 0x000fc400078e0006 */
[----:B------:R-:W2:Y:S02]  /*0570*/  LDG.E R22, desc[UR10][R22.64] ;  /* 0x0000000a16167981 */ /* 0x000ea4000c1e1900 */
[--C-:B0-----:R-:W-:Y:S01]  /*0580*/  IMAD.WIDE.U32 R20, R35, 0x4, R4.reuse ;  /* 0x0000000423147825 */ /* 0x101fe200078e0004 */
[----:B------:R-:W-:Y:S01]  /*0590*/  IADD3 R35, PT, PT, R33, 0xc0, RZ ;  /* 0x000000c021237810 */ /* 0x000fe20007ffe0ff */
[----:B------:R-:W2:Y:S02]  /*05a0*/  LDG.E R12, desc[UR10][R28.64] ;  /* 0x0000000a1c0c7981 */ /* 0x000ea4000c1e1900 */
[----:B------:R-:W-:Y:S01]  /*05b0*/  IMAD.WIDE.U32 R26, R27, 0x4, R4 ;  /* 0x000000041b1a7825 */ /* 0x000fe200078e0004 */
[----:B------:R-:W-:Y:S01]  /*05c0*/  IADD3 R33, PT, PT, R33, 0xe0, RZ ;  /* 0x000000e021217810 */ /* 0x000fe20007ffe0ff */
[----:B------:R0:W2:Y:S02]  /*05d0*/  LDG.E R20, desc[UR10][R20.64] ;  /* 0x0000000a14147981 */ /* 0x0000a4000c1e1900 */
[----:B------:R-:W-:-:S02]  /*05e0*/  IMAD.WIDE.U32 R30, R47, 0x4, R6 ;  /* 0x000000042f1e7825 */ /* 0x000fc400078e0006 */
[----:B------:R-:W2:Y:S02]  /*05f0*/  LDG.E R26, desc[UR10][R26.64] ;  /* 0x0000000a1a1a7981 */ /* 0x000ea4000c1e1900 */
[----:B-1----:R-:W-:Y:S02]  /*0600*/  IMAD.WIDE.U32 R24, R47, 0x4, R4 ;  /* 0x000000042f187825 */ /* 0x002fe400078e0004 */
[----:B------:R-:W2:Y:S02]  /*0610*/  LDG.E R13, desc[UR10][R30.64] ;  /* 0x0000000a1e0d7981 */ /* 0x000ea4000c1e1900 */
[C---:B------:R-:W-:Y:S02]  /*0620*/  IMAD.WIDE.U32 R14, R35.reuse, 0x4, R6 ;  /* 0x00000004230e7825 */ /* 0x040fe400078e0006 */
[----:B------:R-:W2:Y:S02]  /*0630*/  LDG.E R24, desc[UR10][R24.64] ;  /* 0x0000000a18187981 */ /* 0x000ea4000c1e1900 */
[----:B------:R-:W-:-:S02]  /*0640*/  IMAD.WIDE.U32 R16, R35, 0x4, R4 ;  /* 0x0000000423107825 */ /* 0x000fc400078e0004 */
[----:B------:R-:W2:Y:S02]  /*0650*/  LDG.E R14, desc[UR10][R14.64] ;  /* 0x0000000a0e0e7981 */ /* 0x000ea4000c1e1900 */
[C---:B------:R-:W-:Y:S02]  /*0660*/  IMAD.WIDE.U32 R6, R33.reuse, 0x4, R6 ;  /* 0x0000000421067825 */ /* 0x040fe400078e0006 */
[----:B------:R-:W2:Y:S02]  /*0670*/  LDG.E R16, desc[UR10][R16.64] ;  /* 0x0000000a10107981 */ /* 0x000ea4000c1e1900 */
[----:B------:R-:W-:Y:S02]  /*0680*/  IMAD.WIDE.U32 R4, R33, 0x4, R4 ;  /* 0x0000000421047825 */ /* 0x000fe400078e0004 */
[----:B------:R-:W2:Y:S04]  /*0690*/  LDG.E R6, desc[UR10][R6.64] ;  /* 0x0000000a06067981 */ /* 0x000ea8000c1e1900 */
[----:B------:R-:W2:Y:S01]  /*06a0*/  LDG.E R4, desc[UR10][R4.64] ;  /* 0x0000000a04047981 */ /* 0x000ea2000c1e1900 */
[----:B------:R-:W-:-:S05]  /*06b0*/  IMAD R18, R3, 0x20, R45 ;  /* 0x0000002003127824 */ /* 0x000fca00078e022d */
[C---:B------:R-:W-:Y:S02]  /*06c0*/  LEA R19, R18.reuse, UR6, 0x2 ;  /* 0x0000000612137c11 */ /* 0x040fe4000f8e10ff */
[----:B0-----:R-:W-:Y:S02]  /*06d0*/  LEA R21, R18, UR7, 0x2 ;  /* 0x0000000712157c11 */ /* 0x001fe4000f8e10ff */
[----:B------:R-:W-:-:S04]  /*06e0*/  IADD3 R3, PT, PT, R3, 0x8, RZ ;  /* 0x0000000803037810 */ /* 0x000fc80007ffe0ff */
[----:B------:R-:W-:Y:S01]  /*06f0*/  ISETP.NE.AND P0, PT, R3, UR13, PT ;  /* 0x0000000d03007c0c */ /* 0x000fe2000bf05270 */
[----:B---3--:R0:W-:Y:S04]  /*0700*/  STS [R19], R8 ;  /* 0x0000000813007388 */ /* 0x0081e80000000800 */
[----:B----4-:R0:W-:Y:S04]  /*0710*/  STS [R21], R32 ;  /* 0x0000002015007388 */ /* 0x0101e80000000800 */
[----:B-----5:R0:W-:Y:S04]  /*0720*/  STS [R19+0x80], R9 ;  /* 0x0000800913007388 */ /* 0x0201e80000000800 */
[----:B--2---:R0:W-:Y:S04]  /*0730*/  STS [R21+0x80], R34 ;  /* 0x0000802215007388 */ /* 0x0041e80000000800 */
[----:B------:R0:W-:Y:S04]  /*0740*/  STS [R19+0x100], R10 ;  /* 0x0001000a13007388 */ /* 0x0001e80000000800 */
        /* <DEDUP_REMOVED lines=10> */
[----:B------:R0:W-:Y:S01]  /*07f0*/  STS [R21+0x380], R4 ;  /* 0x0003800415007388 */ /* 0x0001e20000000800 */
[----:B------:R-:W-:Y:S05]  /*0800*/  @P0 BRA `(.L_x_6) ;  /* 0xfffffffc00000947 */ /* 0x000fea000383ffff */
[----:B------:R-:W-:-:S07]  /*0810*/  MOV R3, UR13 ;  /* 0x0000000d00037c02 */ /* 0x000fce0008000f00 */
.L_x_5:
[----:B------:R-:W-:Y:S02]  /*0820*/  ULOP3.LUT UR6, UR5, 0x7, URZ, 0xc0, !UPT ;  /* 0x0000000705067892 */ /* 0x000fe4000f8ec0ff */
[----:B------:R-:W-:Y:S02]  /*0830*/  ULOP3.LUT UR17, UR5, 0x3, URZ, 0xc0, !UPT ;  /* 0x0000000305117892 */ /* 0x000fe4000f8ec0ff */
[----:B------:R-:W-:Y:S02]  /*0840*/  UISETP.NE.AND UP2, UPT, UR6, URZ, UPT ;  /* 0x000000ff0600728c */ /* 0x000fe4000bf45270 */
[----:B------:R-:W-:Y:S02]  /*0850*/  ULOP3.LUT UR14, UR5, 0x1, URZ, 0xc0, !UPT ;  /* 0x00000001050e7892 */ /* 0x000fe4000f8ec0ff */
[----:B------:R-:W-:Y:S02]  /*0860*/  UIADD3 UR16, UPT, UPT, UR6, -0x1, URZ ;  /* 0xffffffff06107890 */ /* 0x000fe4000fffe0ff */
[----:B------:R-:W-:-:S03]  /*0870*/  UIADD3 UR18, UPT, UPT, UR17, -0x1, URZ ;  /* 0xffffffff11127890 */ /* 0x000fc6000fffe0ff */
[----:B------:R-:W-:Y:S09]  /*0880*/  BRA.U !UP2, `(.L_x_7) ;  /* 0x000000050a647547 */ /* 0x000ff2000b800000 */
[----:B------:R-:W-:Y:S02]  /*0890*/  UISETP.GE.U32.AND UP3, UPT, UR16, 0x3, UPT ;  /* 0x000000031000788c */ /* 0x000fe4000bf66070 */
[----:B------:R-:W-:-:S07]  /*08a0*/  UISETP.NE.AND UP4, UPT, UR17, URZ, UPT ;  /* 0x000000ff1100728c */ /* 0x000fce000bf85270 */
[----:B------:R-:W-:Y:S05]  /*08b0*/  BRA.U !UP3, `(.L_x_8) ;  /* 0x000000010b9c7547 */ /* 0x000fea000b800000 */
[----:B0-----:R-:W0:Y:S01]  /*08c0*/  LDC.64 R16, c[0x0][0x388] ;  /* 0x0000e200ff107b82 */ /* 0x001e220000000a00 */
[----:B------:R-:W-:-:S05]  /*08d0*/  IMAD R11, R3, 0x20, R0 ;  /* 0x00000020030b7824 */ /* 0x000fca00078e0200 */
[C---:B------:R-:W-:Y:S02]  /*08e0*/  IADD3 R13, PT, PT, R11.reuse, 0x20, RZ ;  /* 0x000000200b0d7810 */ /* 0x040fe40007ffe0ff */
[----:B------:R-:W1:Y:S01]  /*08f0*/  LDC.64 R18, c[0x0][0x390] ;  /* 0x0000e400ff127b82 */ /* 0x000e620000000a00 */
[C---:B------:R-:W-:Y:S01]  /*0900*/  IADD3 R15, PT, PT, R11.reuse, 0x40, RZ ;  /* 0x000000400b0f7810 */ /* 0x040fe20007ffe0ff */
[C---:B------:R-:W-:Y:S02]  /*0910*/  VIADD R21, R11.reuse, 0x60 ;  /* 0x000000600b157836 */ /* 0x040fe40000000000 */
[----:B0-----:R-:W-:-:S04]  /*0920*/  IMAD.WIDE.U32 R4, R11, 0x4, R16 ;  /* 0x000000040b047825 */ /* 0x001fc800078e0010 */
[----:B------:R-:W-:Y:S02]  /*0930*/  IMAD.WIDE.U32 R8, R13, 0x4, R16 ;  /* 0x000000040d087825 */ /* 0x000fe400078e0010 */
[----:B------:R0:W2:Y:S02]  /*0940*/  LDG.E R4, desc[UR10][R4.64] ;  /* 0x0000000a04047981 */ /* 0x0000a4000c1e1900 */
[--C-:B-1----:R-:W-:Y:S02]  /*0950*/  IMAD.WIDE.U32 R6, R11, 0x4, R18.reuse ;  /* 0x000000040b067825 */ /* 0x102fe400078e0012 */
[----:B------:R-:W3:Y:S02]  /*0960*/  LDG.E R8, desc[UR10][R8.64] ;  /* 0x0000000a08087981 */ /* 0x000ee4000c1e1900 */
[----:B------:R-:W-:Y:S02]  /*0970*/  IMAD.WIDE.U32 R10, R13, 0x4, R18 ;  /* 0x000000040d0a7825 */ /* 0x000fe400078e0012 */
[----:B------:R1:W4:Y:S02]  /*0980*/  LDG.E R6, desc[UR10][R6.64] ;  /* 0x0000000a06067981 */ /* 0x000324000c1e1900 */
[----:B------:R-:W-:-:S02]  /*0990*/  IMAD.WIDE.U32 R12, R15, 0x4, R16 ;  /* 0x000000040f0c7825 */ /* 0x000fc400078e0010 */
[----:B------:R-:W5:Y:S02]  /*09a0*/  LDG.E R10, desc[UR10][R10.64] ;  /* 0x0000000a0a0a7981 */ /* 0x000f64000c1e1900 */
[----:B------:R-:W-:Y:S02]  /*09b0*/  IMAD.WIDE.U32 R14, R15, 0x4, R18 ;  /* 0x000000040f0e7825 */ /* 0x000fe400078e0012 */
[----:B------:R-:W5:Y:S02]  /*09c0*/  LDG.E R12, desc[UR10][R12.64] ;  /* 0x0000000a0c0c7981 */ /* 0x000f64000c1e1900 */
[C---:B------:R-:W-:Y:S02]  /*09d0*/  IMAD.WIDE.U32 R16, R21.reuse, 0x4, R16 ;  /* 0x0000000415107825 */ /* 0x040fe400078e0010 */
[----:B------:R-:W5:Y:S02]  /*09e0*/  LDG.E R14, desc[UR10][R14.64] ;  /* 0x0000000a0e0e7981 */ /* 0x000f64000c1e1900 */
[----:B------:R-:W-:-:S02]  /*09f0*/  IMAD.WIDE.U32 R18, R21, 0x4, R18 ;  /* 0x0000000415127825 */ /* 0x000fc400078e0012 */
[----:B------:R-:W5:Y:S04]  /*0a00*/  LDG.E R16, desc[UR10][R16.64] ;  /* 0x0000000a10107981 */ /* 0x000f68000c1e1900 */
[----:B------:R-:W5:Y:S01]  /*0a10*/  LDG.E R18, desc[UR10][R18.64] ;  /* 0x0000000a12127981 */ /* 0x000f62000c1e1900 */
[----:B------:R-:W1:Y:S01]  /*0a20*/  S2UR UR7, SR_CgaCtaId ;  /* 0x00000000000779c3 */ /* 0x000e620000008800 */
[----:B------:R-:W-:Y:S02]  /*0a30*/  UMOV UR6, 0x400 ;  /* 0x0000040000067882 */ /* 0x000fe40000000000 */
[----:B------:R-:W-:Y:S01]  /*0a40*/  UIADD3 UR8, UPT, UPT, UR6, 0x2080, URZ ;  /* 0x0000208006087890 */ /* 0x000fe2000fffe0ff */
[----:B0-----:R-:W-:Y:S01]  /*0a50*/  LEA R5, R3, R45, 0x5 ;  /* 0x0000002d03057211 */ /* 0x001fe200078e28ff */
[----:B-1----:R-:W-:-:S02]  /*0a60*/  ULEA UR6, UR7, UR6, 0x18 ;  /* 0x0000000607067291 */ /* 0x002fc4000f8ec0ff */
[----:B------:R-:W-:-:S04]  /*0a70*/  ULEA UR8, UR7, UR8, 0x18 ;  /* 0x0000000807087291 */ /* 0x000fc8000f8ec0ff */
[C---:B------:R-:W-:Y:S02]  /*0a80*/  LEA R7, R5.reuse, UR6, 0x2 ;  /* 0x0000000605077c11 */ /* 0x040fe4000f8e10ff */
[----:B------:R-:W-:Y:S02]  /*0a90*/  LEA R5, R5, UR8, 0x2 ;  /* 0x0000000805057c11 */ /* 0x000fe4000f8e10ff */
[----:B------:R-:W-:Y:S01]  /*0aa0*/  IADD3 R3, PT, PT, R3, 0x4, RZ ;  /* 0x0000000403037810 */ /* 0x000fe20007ffe0ff */
[----:B--2---:R1:W-:Y:S04]  /*0ab0*/  STS [R7], R4 ;  /* 0x0000000407007388 */ /* 0x0043e80000000800 */
[----:B----4-:R1:W-:Y:S04]  /*0ac0*/  STS [R5], R6 ;  /* 0x0000000605007388 */ /* 0x0103e80000000800 */
[----:B---3--:R1:W-:Y:S04]  /*0ad0*/  STS [R7+0x80], R8 ;  /* 0x0000800807007388 */ /* 0x0083e80000000800 */
[----:B-----5:R1:W-:Y:S04]  /*0ae0*/  STS [R5+0x80], R10 ;  /* 0x0000800a05007388 */ /* 0x0203e80000000800 */
[----:B------:R1:W-:Y:S04]  /*0af0*/  STS [R7+0x100], R12 ;  /* 0x0001000c07007388 */ /* 0x0003e80000000800 */
[----:B------:R1:W-:Y:S04]  /*0b00*/  STS [R5+0x100], R14 ;  /* 0x0001000e05007388 */ /* 0x0003e80000000800 */
[----:B------:R1:W-:Y:S04]  /*0b10*/  STS [R7+0x180], R16 ;  /* 0x0001801007007388 */ /* 0x0003e80000000800 */
[----:B------:R1:W-:Y:S02]  /*0b20*/  STS [R5+0x180], R18 ;  /* 0x0001801205007388 */ /* 0x0003e40000000800 */
.L_x_8:
[----:B------:R-:W-:Y:S05]  /*0b30*/  BRA.U !UP4, `(.L_x_7) ;  /* 0x000000010cb87547 */ /* 0x000fea000b800000 */
[----:B------:R-:W-:Y:S02]  /*0b40*/  UISETP.NE.AND UP3, UPT, UR18, URZ, UPT ;  /* 0x000000ff1200728c */ /* 0x000fe4000bf65270 */
[----:B------:R-:W-:-:S07]  /*0b50*/  UISETP.NE.AND UP4, UPT, UR14, URZ, UPT ;  /* 0x000000ff0e00728c */ /* 0x000fce000bf85270 */
[----:B------:R-:W-:Y:S05]  /*0b60*/  BRA.U !UP3, `(.L_x_9) ;  /* 0x000000010b647547 */ /* 0x000fea000b800000 */
[----:B01----:R-:W0:Y:S01]  /*0b70*/  LDC.64 R4, c[0x0][0x388] ;  /* 0x0000e200ff047b82 */ /* 0x003e220000000a00 */
[----:B------:R-:W-:-:S05]  /*0b80*/  IMAD R11, R3, 0x20, R0 ;  /* 0x00000020030b7824 */ /* 0x000fca00078e0200 */
[C---:B------:R-:W-:Y:S02]  /*0b90*/  IADD3 R13, PT, PT, R11.reuse, 0x20, RZ ;  /* 0x000000200b0d7810 */ /* 0x040fe40007ffe0ff */
[----:B------:R-:W1:Y:S01]  /*0ba0*/  LDC.64 R8, c[0x0][0x390] ;  /* 0x0000e400ff087b82 */ /* 0x000e620000000a00 */
[----:B0-----:R-:W-:-:S04]  /*0bb0*/  IMAD.WIDE.U32 R6, R11, 0x4, R4 ;  /* 0x000000040b067825 */ /* 0x001fc800078e0004 */
[----:B------:R-:W-:Y:S02]  /*0bc0*/  IMAD.WIDE.U32 R4, R13, 0x4, R4 ;  /* 0x000000040d047825 */ /* 0x000fe400078e0004 */
[----:B------:R0:W2:Y:S02]  /*0bd0*/  LDG.E R6, desc[UR10][R6.64] ;  /* 0x0000000a06067981 */ /* 0x0000a4000c1e1900 */
[--C-:B-1----:R-:W-:Y:S02]  /*0be0*/  IMAD.WIDE.U32 R10, R11, 0x4, R8.reuse ;  /* 0x000000040b0a7825 */ /* 0x102fe400078e0008 */
[----:B------:R-:W3:Y:S02]  /*0bf0*/  LDG.E R4, desc[UR10][R4.64] ;  /* 0x0000000a04047981 */ /* 0x000ee4000c1e1900 */
[----:B------:R-:W-:Y:S02]  /*0c00*/  IMAD.WIDE.U32 R8, R13, 0x4, R8 ;  /* 0x000000040d087825 */ /* 0x000fe400078e0008 */
[----:B------:R-:W4:Y:S04]  /*0c10*/  LDG.E R10, desc[UR10][R10.64] ;  /* 0x0000000a0a0a7981 */ /* 0x000f28000c1e1900 */
[----:B------:R-:W5:Y:S01]  /*0c20*/  LDG.E R8, desc[UR10][R8.64] ;  /* 0x0000000a08087981 */ /* 0x000f62000c1e1900 */
[----:B------:R-:W1:Y:S01]  /*0c30*/  S2UR UR7, SR_CgaCtaId ;  /* 0x00000000000779c3 */ /* 0x000e620000008800 */
[----:B------:R-:W-:-:S02]  /*0c40*/  UMOV UR6, 0x400 ;  /* 0x0000040000067882 */ /* 0x000fc40000000000 */
[----:B------:R-:W-:Y:S01]  /*0c50*/  UIADD3 UR8, UPT, UPT, UR6, 0x2080, URZ ;  /* 0x0000208006087890 */ /* 0x000fe2000fffe0ff */
[----:B------:R-:W-:Y:S01]  /*0c60*/  LEA R12, R3, R45, 0x5 ;  /* 0x0000002d030c7211 */ /* 0x000fe200078e28ff */
[----:B-1----:R-:W-:Y:S02]  /*0c70*/  ULEA UR6, UR7, UR6, 0x18 ;  /* 0x0000000607067291 */ /* 0x002fe4000f8ec0ff */
[----:B------:R-:W-:-:S04]  /*0c80*/  ULEA UR8, UR7, UR8, 0x18 ;  /* 0x0000000807087291 */ /* 0x000fc8000f8ec0ff */
[C---:B------:R-:W-:Y:S02]  /*0c90*/  LEA R13, R12.reuse, UR6, 0x2 ;  /* 0x000000060c0d7c11 */ /* 0x040fe4000f8e10ff */
[----:B0-----:R-:W-:Y:S01]  /*0ca0*/  LEA R7, R12, UR8, 0x2 ;  /* 0x000000080c077c11 */ /* 0x001fe2000f8e10ff */
[----:B------:R-:W-:Y:S02]  /*0cb0*/  VIADD R3, R3, 0x2 ;  /* 0x0000000203037836 */ /* 0x000fe40000000000 */
[----:B--2---:R2:W-:Y:S04]  /*0cc0*/  STS [R13], R6 ;  /* 0x000000060d007388 */ /* 0x0045e80000000800 */
[----:B----4-:R2:W-:Y:S04]  /*0cd0*/  STS [R7], R10 ;  /* 0x0000000a07007388 */ /* 0x0105e80000000800 */
[----:B---3--:R2:W-:Y:S04]  /*0ce0*/  STS [R13+0x80], R4 ;  /* 0x000080040d007388 */ /* 0x0085e80000000800 */
[----:B-----5:R2:W-:Y:S02]  /*0cf0*/  STS [R7+0x80], R8 ;  /* 0x0000800807007388 */ /* 0x0205e40000000800 */
.L_x_9:
[----:B------:R-:W-:Y:S05]  /*0d00*/  BRA.U !UP4, `(.L_x_7) ;  /* 0x000000010c447547 */ /* 0x000fea000b800000 */
[----:B012---:R-:W0:Y:S01]  /*0d10*/  LDC.64 R4, c[0x0][0x388] ;  /* 0x0000e200ff047b82 */ /* 0x007e220000000a00 */
[----:B------:R-:W-:-:S07]  /*0d20*/  LEA R9, R3, R0, 0x5 ;  /* 0x0000000003097211 */ /* 0x000fce00078e28ff */
[----:B------:R-:W1:Y:S01]  /*0d30*/  LDC.64 R6, c[0x0][0x390] ;  /* 0x0000e400ff067b82 */ /* 0x000e620000000a00 */
[----:B0-----:R-:W-:-:S06]  /*0d40*/  IMAD.WIDE.U32 R4, R9, 0x4, R4 ;  /* 0x0000000409047825 */ /* 0x001fcc00078e0004 */
[----:B------:R-:W2:Y:S01]  /*0d50*/  LDG.E R4, desc[UR10][R4.64] ;  /* 0x0000000a04047981 */ /* 0x000ea2000c1e1900 */
[----:B-1----:R-:W-:-:S06]  /*0d60*/  IMAD.WIDE.U32 R6, R9, 0x4, R6 ;  /* 0x0000000409067825 */ /* 0x002fcc00078e0006 */
[----:B------:R-:W3:Y:S01]  /*0d70*/  LDG.E R6, desc[UR10][R6.64] ;  /* 0x0000000a06067981 */ /* 0x000ee2000c1e1900 */
[----:B------:R-:W0:Y:S01]  /*0d80*/  S2UR UR7, SR_CgaCtaId ;  /* 0x00000000000779c3 */ /* 0x000e220000008800 */
[----:B------:R-:W-:Y:S02]  /*0d90*/  UMOV UR6, 0x400 ;  /* 0x0000040000067882 */ /* 0x000fe40000000000 */
[----:B------:R-:W-:Y:S01]  /*0da0*/  UIADD3 UR8, UPT, UPT, UR6, 0x2080, URZ ;  /* 0x0000208006087890 */ /* 0x000fe2000fffe0ff */
[----:B------:R-:W-:Y:S01]  /*0db0*/  LEA R3, R3, R45, 0x5 ;  /* 0x0000002d03037211 */ /* 0x000fe200078e28ff */
[----:B0-----:R-:W-:Y:S02]  /*0dc0*/  ULEA UR6, UR7, UR6, 0x18 ;  /* 0x0000000607067291 */ /* 0x001fe4000f8ec0ff */
[----:B------:R-:W-:-:S04]  /*0dd0*/  ULEA UR8, UR7, UR8, 0x18 ;  /* 0x0000000807087291 */ /* 0x000fc8000f8ec0ff */
[C---:B------:R-:W-:Y:S02]  /*0de0*/  LEA R9, R3.reuse, UR6, 0x2 ;  /* 0x0000000603097c11 */ /* 0x040fe4000f8e10ff */
[----:B------:R-:W-:-:S03]  /*0df0*/  LEA R3, R3, UR8, 0x2 ;  /* 0x0000000803037c11 */ /* 0x000fc6000f8e10ff */
[----:B--2---:R4:W-:Y:S04]  /*0e00*/  STS [R9], R4 ;  /* 0x0000000409007388 */ /* 0x0049e80000000800 */
[----:B---3--:R4:W-:Y:S02]  /*0e10*/  STS [R3], R6 ;  /* 0x0000000603007388 */ /* 0x0089e40000000800 */
.L_x_7:
[----:B------:R-:W-:Y:S01]  /*0e20*/  IMAD.MOV.U32 R0, RZ, RZ, RZ ;  /* 0x000000ffff007224 */ /* 0x000fe200078e00ff */
[----:B------:R-:W-:Y:S06]  /*0e30*/  BRA.U !UP1, `(.L_x_10) ;  /* 0x0000000509207547 */ /* 0x000fec000b800000 */
[----:B------:R-:W3:Y:S01]  /*0e40*/  S2UR UR8, SR_CgaCtaId ;  /* 0x00000000000879c3 */ /* 0x000ee20000008800 */
[----:B------:R-:W-:Y:S01]  /*0e50*/  UMOV UR7, 0x400 ;  /* 0x0000040000077882 */ /* 0x000fe20000000000 */
[----:B------:R-:W-:Y:S01]  /*0e60*/  MOV R0, RZ ;  /* 0x000000ff00007202 */ /* 0x000fe20000000f00 */
[----:B------:R-:W-:Y:S02]  /*0e70*/  UIADD3 UR6, UPT, UPT, UR7, 0x6100, URZ ;  /* 0x0000610007067890 */ /* 0x000fe4000fffe0ff */
[----:B------:R-:W-:Y:S02]  /*0e80*/  UIADD3 UR7, UPT, UPT, UR7, 0x8180, URZ ;  /* 0x0000818007077890 */ /* 0x000fe4000fffe0ff */
[----:B---3--:R-:W-:Y:S02]  /*0e90*/  ULEA UR6, UR8, UR6, 0x18 ;  /* 0x0000000608067291 */ /* 0x008fe4000f8ec0ff */
[----:B------:R-:W-:-:S12]  /*0ea0*/  ULEA UR7, UR8, UR7, 0x18 ;  /* 0x0000000708077291 */ /* 0x000fd8000f8ec0ff */
.L_x_11:
[----:B01234-:R-:W0:Y:S01]  /*0eb0*/  LDC.64 R6, c[0x0][0x380] ;  /* 0x0000e000ff067b82 */ /* 0x01fe220000000a00 */
[----:B------:R-:W-:-:S04]  /*0ec0*/  LEA R29, R0, R40, 0x5 ;  /* 0x00000028001d7211 */ /* 0x000fc800078e28ff */
[C---:B------:R-:W-:Y:S01]  /*0ed0*/  IADD3 R21, PT, PT, R29.reuse, 0x40, RZ ;  /* 0x000000401d157810 */ /* 0x040fe20007ffe0ff */
[C---:B------:R-:W-:Y:S02]  /*0ee0*/  VIADD R17, R29.reuse, 0x20 ;  /* 0x000000201d117836 */ /* 0x040fe40000000000 */
[----:B------:R-:W1:Y:S01]  /*0ef0*/  LDC.64 R4, c[0x0][0x398] ;  /* 0x0000e600ff047b82 */ /* 0x000e620000000a00 */
[C---:B------:R-:W-:Y:S01]  /*0f00*/  IADD3 R31, PT, PT, R29.reuse, 0x60, RZ ;  /* 0x000000601d1f7810 */ /* 0x040fe20007ffe0ff */
[C---:B------:R-:W-:Y:S01]  /*0f10*/  VIADD R33, R29.reuse, 0x80 ;  /* 0x000000801d217836 */ /* 0x040fe20000000000 */
[----:B------:R-:W-:Y:S01]  /*0f20*/  IADD3 R35, PT, PT, R29, 0xa0, RZ ;  /* 0x000000a01d237810 */ /* 0x000fe20007ffe0ff */
[----:B0-----:R-:W-:-:S04]  /*0f30*/  IMAD.WIDE.U32 R14, R17, 0x4, R6 ;  /* 0x00000004110e7825 */ /* 0x001fc800078e0006 */
[C---:B------:R-:W-:Y:S01]  /*0f40*/  IMAD.WIDE.U32 R10, R29.reuse, 0x4, R6 ;  /* 0x000000041d0a7825 */ /* 0x040fe200078e0006 */
[----:B------:R0:W2:Y:S03]  /*0f50*/  LDG.E R8, desc[UR10][R14.64] ;  /* 0x0000000a0e087981 */ /* 0x0000a6000c1e1900 */
[----:B-1----:R-:W-:Y:S01]  /*0f60*/  IMAD.WIDE.U32 R12, R29, 0x4, R4 ;  /* 0x000000041d0c7825 */ /* 0x002fe200078e0004 */
[----:B------:R-:W3:Y:S03]  /*0f70*/  LDG.E R3, desc[UR10][R10.64] ;  /* 0x0000000a0a037981 */ /* 0x000ee6000c1e1900 */
[----:B------:R-:W-:Y:S01]  /*0f80*/  IMAD.WIDE.U32 R18, R21, 0x4, R6 ;  /* 0x0000000415127825 */ /* 0x000fe200078e0006 */
[----:B------:R-:W4:Y:S03]  /*0f90*/  LDG.E R28, desc[UR10][R12.64] ;  /* 0x0000000a0c1c7981 */ /* 0x000f26000c1e1900 */
[----:B------:R-:W-:Y:S01]  /*0fa0*/  IMAD.WIDE.U32 R16, R17, 0x4, R4 ;  /* 0x0000000411107825 */ /* 0x000fe200078e0004 */
[----:B------:R1:W5:Y:S03]  /*0fb0*/  LDG.E R9, desc[UR10][R18.64] ;  /* 0x0000000a12097981 */ /* 0x000366000c1e1900 */
[----:B------:R-:W-:Y:S01]  /*0fc0*/  IMAD.WIDE.U32 R22, R31, 0x4, R6 ;  /* 0x000000041f167825 */ /* 0x000fe200078e0006 */
[----:B------:R-:W5:Y:S03]  /*0fd0*/  LDG.E R30, desc[UR10][R16.64] ;  /* 0x0000000a101e7981 */ /* 0x000f66000c1e1900 */
[----:B------:R-:W-:Y:S01]  /*0fe0*/  IMAD.WIDE.U32 R20, R21, 0x4, R4 ;  /* 0x0000000415147825 */ /* 0x000fe200078e0004 */
[----:B------:R1:W5:Y:S03]  /*0ff0*/  LDG.E R10, desc[UR10][R22.64] ;  /* 0x0000000a160a7981 */ /* 0x000366000c1e1900 */
[----:B------:R-:W-:-:S02]  /*1000*/  IMAD.WIDE.U32 R24, R33, 0x4, R6 ;  /* 0x0000000421187825 */ /* 0x000fc400078e0006 */
[----:B------:R-:W5:Y:S02]  /*1010*/  LDG.E R20, desc[UR10][R20.64] ;  /* 0x0000000a14147981 */ /* 0x000f64000c1e1900 */
[--C-:B0-----:R-:W-:Y:S01]  /*1020*/  IMAD.WIDE.U32 R14, R31, 0x4, R4.reuse ;  /* 0x000000041f0e7825 */ /* 0x101fe200078e0004 */
[----:B------:R-:W-:Y:S01]  /*1030*/  IADD3 R31, PT, PT, R29, 0xc0, RZ ;  /* 0x000000c01d1f7810 */ /* 0x000fe20007ffe0ff */
[----:B------:R0:W5:Y:S02]  /*1040*/  LDG.E R11, desc[UR10][R24.64] ;  /* 0x0000000a180b7981 */ /* 0x000164000c1e1900 */
[----:B-1----:R-:W-:Y:S02]  /*1050*/  IMAD.WIDE.U32 R18, R33, 0x4, R4 ;  /* 0x0000000421127825 */ /* 0x002fe400078e0004 */
[----:B------:R1:W5:Y:S02]  /*1060*/  LDG.E R32, desc[UR10][R14.64] ;  /* 0x0000000a0e207981 */ /* 0x000364000c1e1900 */
[----:B------:R-:W-:-:S02]  /*1070*/  IMAD.WIDE.U32 R26, R35, 0x4, R6 ;  /* 0x00000004231a7825 */ /* 0x000fc400078e0006 */
[----:B------:R-:W5:Y:S02]  /*1080*/  LDG.E R18, desc[UR10][R18.64] ;  /* 0x0000000a12127981 */ /* 0x000f64000c1e1900 */
[----:B------:R-:W-:Y:S02]  /*1090*/  VIADD R29, R29, 0xe0 ;  /* 0x000000e01d1d7836 */ /* 0x000fe40000000000 */
[----:B------:R-:W-:Y:S01]  /*10a0*/  IMAD.WIDE.U32 R22, R35, 0x4, R4 ;  /* 0x0000000423167825 */ /* 0x000fe200078e0004 */
[----:B------:R-:W5:Y:S03]  /*10b0*/  LDG.E R27, desc[UR10][R26.64] ;  /* 0x0000000a1a1b7981 */ /* 0x000f66000c1e1900 */
[C---:B0-----:R-:W-:Y:S02]  /*10c0*/  IMAD.WIDE.U32 R24, R31.reuse, 0x4, R6 ;  /* 0x000000041f187825 */ /* 0x041fe400078e0006 */
[----:B------:R-:W5:Y:S02]  /*10d0*/  LDG.E R22, desc[UR10][R22.64] ;  /* 0x0000000a16167981 */ /* 0x000f64000c1e1900 */
[----:B------:R-:W-:-:S02]  /*10e0*/  IMAD.WIDE.U32 R12, R31, 0x4, R4 ;  /* 0x000000041f0c7825 */ /* 0x000fc400078e0004 */
[----:B------:R-:W5:Y:S02]  /*10f0*/  LDG.E R25, desc[UR10][R24.64] ;  /* 0x0000000a18197981 */ /* 0x000f64000c1e1900 */
[C---:B------:R-:W-:Y:S02]  /*1100*/  IMAD.WIDE.U32 R6, R29.reuse, 0x4, R6 ;  /* 0x000000041d067825 */ /* 0x040fe400078e0006 */
[----:B------:R-:W5:Y:S02]  /*1110*/  LDG.E R12, desc[UR10][R12.64] ;  /* 0x0000000a0c0c7981 */ /* 0x000f64000c1e1900 */
[----:B------:R-:W-:Y:S02]  /*1120*/  IMAD.WIDE.U32 R4, R29, 0x4, R4 ;  /* 0x000000041d047825 */ /* 0x000fe400078e0004 */
[----:B------:R-:W5:Y:S04]  /*1130*/  LDG.E R7, desc[UR10][R6.64] ;  /* 0x0000000a06077981 */ /* 0x000f68000c1e1900 */
[----:B------:R-:W5:Y:S01]  /*1140*/  LDG.E R4, desc[UR10][R4.64] ;  /* 0x0000000a04047981 */ /* 0x000f62000c1e1900 */
[----:B-1----:R-:W-:-:S04]  /*1150*/  LEA R14, R0, R45, 0x5 ;  /* 0x0000002d000e7211 */ /* 0x002fc800078e28ff */
[C---:B------:R-:W-:Y:S02]  /*1160*/  LEA R16, R14.reuse, UR6, 0x2 ;  /* 0x000000060e107c11 */ /* 0x040fe4000f8e10ff */
[----:B------:R-:W-:Y:S02]  /*1170*/  LEA R15, R14, UR7, 0x2 ;  /* 0x000000070e0f7c11 */ /* 0x000fe4000f8e10ff */
[----:B------:R-:W-:-:S04]  /*1180*/  IADD3 R0, PT, PT, R0, 0x8, RZ ;  /* 0x0000000800007810 */ /* 0x000fc80007ffe0ff */
[----:B------:R-:W-:Y:S01]  /*1190*/  ISETP.NE.AND P0, PT, R0, UR13, PT ;  /* 0x0000000d00007c0c */ /* 0x000fe2000bf05270 */
[----:B---3--:R3:W-:Y:S04]  /*11a0*/  STS [R16], R3 ;  /* 0x0000000310007388 */ /* 0x0087e80000000800 */
[----:B----4-:R3:W-:Y:S04]  /*11b0*/  STS [R15], R28 ;  /* 0x0000001c0f007388 */ /* 0x0107e80000000800 */
[----:B--2---:R3:W-:Y:S04]  /*11c0*/  STS [R16+0x80], R8 ;  /* 0x0000800810007388 */ /* 0x0047e80000000800 */
[----:B-----5:R3:W-:Y:S04]  /*11d0*/  STS [R15+0x80], R30 ;  /* 0x0000801e0f007388 */ /* 0x0207e80000000800 */
        /* <DEDUP_REMOVED lines=13> */
[----:B------:R-:W-:-:S07]  /*12b0*/  IMAD.U32 R0, RZ, RZ, UR13 ;  /* 0x0000000dff007e24 */ /* 0x000fce000f8e00ff */
.L_x_10:
[----:B------:R-:W-:Y:S05]  /*12c0*/  BRA.U !UP2, `(.L_x_4) ;  /* 0x000000050a707547 */ /* 0x000fea000b800000 */
[----:B------:R-:W-:Y:S02]  /*12d0*/  UISETP.GE.U32.AND UP1, UPT, UR16, 0x3, UPT ;  /* 0x000000031000788c */ /* 0x000fe4000bf26070 */
[----:B------:R-:W-:-:S07]  /*12e0*/  UISETP.NE.AND UP2, UPT, UR17, URZ, UPT ;  /* 0x000000ff1100728c */ /* 0x000fce000bf45270 */
[----:B------:R-:W-:Y:S05]  /*12f0*/  BRA.U !UP1, `(.L_x_12) ;  /* 0x0000000109a07547 */ /* 0x000fea000b800000 */
[----:B01-3--:R-:W2:Y:S01]  /*1300*/  LDC.64 R16, c[0x0][0x380] ;  /* 0x0000e000ff107b82 */ /* 0x00bea20000000a00 */
[----:B----4-:R-:W-:-:S04]  /*1310*/  LEA R3, R0, R40, 0x5 ;  /* 0x0000002800037211 */ /* 0x010fc800078e28ff */
[----:B------:R-:W-:-:S03]  /*1320*/  IADD3 R11, PT, PT, R3, 0x20, RZ ;  /* 0x00000020030b7810 */ /* 0x000fc60007ffe0ff */
[----:B------:R-:W0:Y:S01]  /*1330*/  LDC.64 R18, c[0x0][0x398] ;  /* 0x0000e600ff127b82 */ /* 0x000e220000000a00 */
[C---:B------:R-:W-:Y:S02]  /*1340*/  VIADD R15, R3.reuse, 0x40 ;  /* 0x00000040030f7836 */ /* 0x040fe40000000000 */
[----:B--2---:R-:W-:-:S04]  /*1350*/  IMAD.WIDE.U32 R4, R3, 0x4, R16 ;  /* 0x0000000403047825 */ /* 0x004fc800078e0010 */
[----:B------:R-:W-:Y:S02]  /*1360*/  IMAD.WIDE.U32 R8, R11, 0x4, R16 ;  /* 0x000000040b087825 */ /* 0x000fe400078e0010 */
[----:B------:R1:W2:Y:S02]  /*1370*/  LDG.E R4, desc[UR10][R4.64] ;  /* 0x0000000a04047981 */ /* 0x0002a4000c1e1900 */
[C-C-:B0-----:R-:W-:Y:S01]  /*1380*/  IMAD.WIDE.U32 R6, R3.reuse, 0x4, R18.reuse ;  /* 0x0000000403067825 */ /* 0x141fe200078e0012 */
[----:B------:R-:W-:Y:S01]  /*1390*/  IADD3 R3, PT, PT, R3, 0x60, RZ ;  /* 0x0000006003037810 */ /* 0x000fe20007ffe0ff */
[----:B------:R-:W3:Y:S02]  /*13a0*/  LDG.E R8, desc[UR10][R8.64] ;  /* 0x0000000a08087981 */ /* 0x000ee4000c1e1900 */
[----:B------:R-:W-:Y:S02]  /*13b0*/  IMAD.WIDE.U32 R10, R11, 0x4, R18 ;  /* 0x000000040b0a7825 */ /* 0x000fe400078e0012 */
[----:B------:R-:W4:Y:S02]  /*13c0*/  LDG.E R6, desc[UR10][R6.64] ;  /* 0x0000000a06067981 */ /* 0x000f24000c1e1900 */
        /* <DEDUP_REMOVED lines=9> */
[----:B------:R-:W0:Y:S01]  /*1460*/  S2UR UR8, SR_CgaCtaId ;  /* 0x00000000000879c3 */ /* 0x000e220000008800 */
[----:B------:R-:W-:Y:S02]  /*1470*/  UMOV UR6, 0x400 ;  /* 0x0000040000067882 */ /* 0x000fe40000000000 */
[----:B------:R-:W-:Y:S02]  /*1480*/  UIADD3 UR7, UPT, UPT, UR6, 0x6100, URZ ;  /* 0x0000610006077890 */ /* 0x000fe4000fffe0ff */
[----:B------:R-:W-:Y:S01]  /*1490*/  UIADD3 UR6, UPT, UPT, UR6, 0x8180, URZ ;  /* 0x0000818006067890 */ /* 0x000fe2000fffe0ff */
[----:B------:R-:W-:Y:S01]  /*14a0*/  LEA R3, R0, R45, 0x5 ;  /* 0x0000002d00037211 */ /* 0x000fe200078e28ff */
[----:B0-----:R-:W-:-:S02]  /*14b0*/  ULEA UR7, UR8, UR7, 0x18 ;  /* 0x0000000708077291 */ /* 0x001fc4000f8ec0ff */
[----:B------:R-:W-:-:S04]  /*14c0*/  ULEA UR6, UR8, UR6, 0x18 ;  /* 0x0000000608067291 */ /* 0x000fc8000f8ec0ff */
[C---:B-1----:R-:W-:Y:S02]  /*14d0*/  LEA R5, R3.reuse, UR7, 0x2 ;  /* 0x0000000703057c11 */ /* 0x042fe4000f8e10ff */
[----:B------:R-:W-:Y:S01]  /*14e0*/  LEA R3, R3, UR6, 0x2 ;  /* 0x0000000603037c11 */ /* 0x000fe2000f8e10ff */
[----:B------:R-:W-:Y:S02]  /*14f0*/  VIADD R0, R0, 0x4 ;  /* 0x0000000400007836 */ /* 0x000fe40000000000 */
        /* <DEDUP_REMOVED lines=8> */
.L_x_12:
[----:B------:R-:W-:Y:S05]  /*1580*/  BRA.U !UP2, `(.L_x_4) ;  /* 0x000000010ac07547 */ /* 0x000fea000b800000 */
[----:B------:R-:W-:Y:S02]  /*1590*/  UISETP.NE.AND UP1, UPT, UR18, URZ, UPT ;  /* 0x000000ff1200728c */ /* 0x000fe4000bf25270 */
[----:B------:R-:W-:-:S07]  /*15a0*/  UISETP.NE.AND UP2, UPT, UR14, URZ, UPT ;  /* 0x000000ff0e00728c */ /* 0x000fce000bf45270 */
[----:B------:R-:W-:Y:S05]  /*15b0*/  BRA.U !UP1, `(.L_x_13) ;  /* 0x0000000109687547 */ /* 0x000fea000b800000 */
[----:B01234-:R-:W0:Y:S01]  /*15c0*/  LDC.64 R4, c[0x0][0x380] ;  /* 0x0000e000ff047b82 */ /* 0x01fe220000000a00 */
[----:B------:R-:W-:-:S04]  /*15d0*/  LEA R11, R0, R40, 0x5 ;  /* 0x00000028000b7211 */ /* 0x000fc800078e28ff */
[----:B------:R-:W-:-:S03]  /*15e0*/  IADD3 R3, PT, PT, R11, 0x20, RZ ;  /* 0x000000200b037810 */ /* 0x000fc60007ffe0ff */
        /* <DEDUP_REMOVED lines=11> */
[----:B------:R-:W-:Y:S02]  /*16a0*/  UIADD3 UR7, UPT, UPT, UR6, 0x6100, URZ ;  /* 0x0000610006077890 */ /* 0x000fe4000fffe0ff */
[----:B------:R-:W-:Y:S01]  /*16b0*/  UIADD3 UR6, UPT, UPT, UR6, 0x8180, URZ ;  /* 0x0000818006067890 */ /* 0x000fe2000fffe0ff */
[----:B------:R-:W-:Y:S01]  /*16c0*/  IMAD R3, R0, 0x20, R45 ;  /* 0x0000002000037824 */ /* 0x000fe200078e022d */
[----:B-1----:R-:W-:Y:S02]  /*16d0*/  ULEA UR7, UR8, UR7, 0x18 ;  /* 0x0000000708077291 */ /* 0x002fe4000f8ec0ff */
[----:B------:R-:W-:-:S04]  /*16e0*/  ULEA UR6, UR8, UR6, 0x18 ;  /* 0x0000000608067291 */ /* 0x000fc8000f8ec0ff */
[C---:B0-----:R-:W-:Y:S02]  /*16f0*/  LEA R7, R3.reuse, UR7, 0x2 ;  /* 0x0000000703077c11 */ /* 0x041fe4000f8e10ff */
[----:B------:R-:W-:Y:S02]  /*1700*/  LEA R3, R3, UR6, 0x2 ;  /* 0x0000000603037c11 */ /* 0x000fe4000f8e10ff */
[----:B------:R-:W-:Y:S01]  /*1710*/  IADD3 R0, PT, PT, R0, 0x2, RZ ;  /* 0x0000000200007810 */ /* 0x000fe20007ffe0ff */
[----:B--2---:R0:W-:Y:S04]  /*1720*/  STS [R7], R6 ;  /* 0x0000000607007388 */ /* 0x0041e80000000800 */
[----:B----4-:R0:W-:Y:S04]  /*1730*/  STS [R3], R10 ;  /* 0x0000000a03007388 */ /* 0x0101e80000000800 */
[----:B---3--:R0:W-:Y:S04]  /*1740*/  STS [R7+0x80], R4 ;  /* 0x0000800407007388 */ /* 0x0081e80000000800 */
[----:B-----5:R0:W-:Y:S02]  /*1750*/  STS [R3+0x80], R8 ;  /* 0x0000800803007388 */ /* 0x0201e40000000800 */
.L_x_13:
[----:B------:R-:W-:Y:S05]  /*1760*/  BRA.U !UP2, `(.L_x_4) ;  /* 0x000000010a487547 */ /* 0x000fea000b800000 */
[----:B01234-:R-:W0:Y:S01]  /*1770*/  LDC.64 R4, c[0x0][0x380] ;  /* 0x0000e000ff047b82 */ /* 0x01fe220000000a00 */
        /* <DEDUP_REMOVED lines=8> */
[----:B------:R-:W-:Y:S02]  /*1800*/  UIADD3 UR7, UPT, UPT, UR6, 0x6100, URZ ;  /* 0x0000610006077890 */ /* 0x000fe4000fffe0ff */
[----:B------:R-:W-:Y:S01]  /*1810*/  UIADD3 UR6, UPT, UPT, UR6, 0x8180, URZ ;  /* 0x0000818006067890 */ /* 0x000fe2000fffe0ff */
[----:B------:R-:W-:Y:S01]  /*1820*/  IMAD R0, R0, 0x20, R45 ;  /* 0x0000002000007824 */ /* 0x000fe200078e022d */
[----:B0-----:R-:W-:Y:S02]  /*1830*/  ULEA UR7, UR8, UR7, 0x18 ;  /* 0x0000000708077291 */ /* 0x001fe4000f8ec0ff */
[----:B------:R-:W-:-:S04]  /*1840*/  ULEA UR6, UR8, UR6, 0x18 ;  /* 0x0000000608067291 */ /* 0x000fc8000f8ec0ff */
[C---:B------:R-:W-:Y:S02]  /*1850*/  LEA R3, R0.reuse, UR7, 0x2 ;  /* 0x0000000700037c11 */ /* 0x040fe4000f8e10ff */
[----:B------:R-:W-:-:S03]  /*1860*/  LEA R9, R0, UR6, 0x2 ;  /* 0x0000000600097c11 */ /* 0x000fc6000f8e10ff */
[----:B--2---:R0:W-:Y:S04]  /*1870*/  STS [R3], R4 ;  /* 0x0000000403007388 */ /* 0x0041e80000000800 */
[----:B---3--:R0:W-:Y:S02]  /*1880*/  STS [R9], R6 ;  /* 0x0000000609007388 */ /* 0x0081e40000000800 */
.L_x_4:
[----:B------:R-:W5:Y:S01]  /*1890*/  S2UR UR14, SR_CgaCtaId ;  /* 0x00000000000e79c3 */ /* 0x000f620000008800 */
[----:B------:R-:W-:Y:S01]  /*18a0*/  UMOV UR13, 0x400 ;  /* 0x00000400000d7882 */ /* 0x000fe20000000000 */
[----:B------:R-:W-:Y:S01]  /*18b0*/  ISETP.NE.AND P0, PT, R41, RZ, PT ;  /* 0x000000ff2900720c */ /* 0x000fe20003f05270 */
[----:B------:R-:W-:Y:S01]  /*18c0*/  UIADD3 UR6, UPT, UPT, UR13, 0xa200, URZ ;  /* 0x0000a2000d067890 */ /* 0x000fe2000fffe0ff */
[----:B------:R-:W-:Y:S01]  /*18d0*/  BSSY.RECONVERGENT B0, `(.L_x_14) ;  /* 0x000000b000007945 */ /* 0x000fe20003800200 */
[----:B------:R-:W-:Y:S02]  /*18e0*/  UIADD3 UR7, UPT, UPT, UR13, 0xa280, URZ ;  /* 0x0000a2800d077890 */ /* 0x000fe4000fffe0ff */
[----:B-----5:R-:W-:Y:S02]  /*18f0*/  ULEA UR6, UR14, UR6, 0x18 ;  /* 0x000000060e067291 */ /* 0x020fe4000f8ec0ff */
[----:B------:R-:W-:-:S04]  /*1900*/  ULEA UR7, UR14, UR7, 0x18 ;  /* 0x000000070e077291 */ /* 0x000fc8000f8ec0ff */
[C---:B0--34-:R-:W-:Y:S02]  /*1910*/  LEA R3, R2.reuse, UR6, 0x2 ;  /* 0x0000000602037c11 */ /* 0x059fe4000f8e10ff */
[----:B------:R-:W-:Y:S01]  /*1920*/  LEA R20, R2, UR7, 0x2 ;  /* 0x0000000702147c11 */ /* 0x000fe2000f8e10ff */
[----:B------:R-:W-:Y:S06]  /*1930*/  @P0 BRA `(.L_x_15) ;  /* 0x0000000000100947 */ /* 0x000fec0003800000 */
[----:B------:R-:W3:Y:S04]  /*1940*/  LDG.E R0, desc[UR10][R38.64] ;  /* 0x0000000a26007981 */ /* 0x000ee8000c1e1900 */
[----:B-1----:R-:W4:Y:S04]  /*1950*/  LDG.E R5, desc[UR10][R36.64] ;  /* 0x0000000a24057981 */ /* 0x002f28000c1e1900 */
[----:B---3--:R0:W-:Y:S04]  /*1960*/  STS [R3], R0 ;  /* 0x0000000003007388 */ /* 0x0081e80000000800 */
[----:B----4-:R0:W-:Y:S02]  /*1970*/  STS [R20], R5 ;  /* 0x0000000514007388 */ /* 0x0101e40000000800 */
.L_x_15:
[----:B------:R-:W-:Y:S05]  /*1980*/  BSYNC.RECONVERGENT B0 ;  /* 0x0000000000007941 */ /* 0x000fea0003800200 */
.L_x_14:
[----:B------:R-:W-:Y:S01]  /*1990*/  BAR.SYNC.DEFER_BLOCKING 0x0 ;  /* 0x0000000000007b1d */ /* 0x000fe20000010000 */
[----:B------:R-:W-:Y:S01]  /*19a0*/  UISETP.GE.AND UP1, UPT, UR15, 0x1, UPT ;  /* 0x000000010f00788c */ /* 0x000fe2000bf26270 */
[----:B01----:R-:W-:-:S08]  /*19b0*/  HFMA2 R5, -RZ, RZ, 0, 0 ;  /* 0x00000000ff057431 */ /* 0x003fd000000001ff */
[----:B------:R-:W-:Y:S05]  /*19c0*/  BRA.U !UP1, `(.L_x_16) ;  /* 0x0000000509a07547 */ /* 0x000fea000b800000 */
[----:B------:R-:W-:Y:S01]  /*19d0*/  UISETP.GE.U32.AND UP1, UPT, UR15, 0x8, UPT ;  /* 0x000000080f00788c */ /* 0x000fe2000bf26070 */
[----:B------:R-:W-:Y:S01]  /*19e0*/  MOV R5, RZ ;  /* 0x000000ff00057202 */ /* 0x000fe20000000f00 */
[----:B------:R-:W-:-:S07]  /*19f0*/  IMAD.MOV.U32 R0, RZ, RZ, RZ ;  /* 0x000000ffff007224 */ /* 0x000fce00078e00ff */
[----:B------:R-:W-:Y:S05]  /*1a00*/  BRA.U !UP1, `(.L_x_17) ;  /* 0x00000001099c7547 */ /* 0x000fea000b800000 */
[----:B------:R-:W0:Y:S01]  /*1a10*/  S2UR UR8, SR_CgaCtaId ;  /* 0x00000000000879c3 */ /* 0x000e220000008800 */
[----:B------:R-:W-:Y:S01]  /*1a20*/  UMOV UR6, 0x400 ;  /* 0x0000040000067882 */ /* 0x000fe20000000000 */
[----:B------:R-:W-:Y:S01]  /*1a30*/  HFMA2 R0, -RZ, RZ, 0, 0 ;  /* 0x00000000ff007431 */ /* 0x000fe200000001ff */
[----:B------:R-:W-:Y:S01]  /*1a40*/  UIADD3 UR7, UPT, UPT, UR6, 0x6100, URZ ;  /* 0x0000610006077890 */ /* 0x000fe2000fffe0ff */
[----:B------:R-:W-:Y:S01]  /*1a50*/  MOV R5, RZ ;  /* 0x000000ff00057202 */ /* 0x000fe20000000f00 */
[----:B0-----:R-:W-:Y:S02]  /*1a60*/  ULEA UR6, UR8, UR6, 0x18 ;  /* 0x0000000608067291 */ /* 0x001fe4000f8ec0ff */
[----:B------:R-:W-:-:S12]  /*1a70*/  ULEA UR7, UR8, UR7, 0x18 ;  /* 0x0000000708077291 */ /* 0x000fd8000f8ec0ff */
.L_x_18:
[--C-:B--2---:R-:W-:Y:S02]  /*1a80*/  IMAD R4, R2, 0x41, R0.reuse ;  /* 0x0000004102047824 */ /* 0x104fe400078e0200 */
[----:B------:R-:W-:Y:S02]  /*1a90*/  IMAD R6, R41, 0x41, R0 ;  /* 0x0000004129067824 */ /* 0x000fe400078e0200 */
[----:B------:R-:W-:Y:S01]  /*1aa0*/  VIADD R0, R0, 0x8 ;  /* 0x0000000800007836 */ /* 0x000fe20000000000 */
[----:B------:R-:W-:Y:S02]  /*1ab0*/  LEA R4, R4, UR7, 0x2 ;  /* 0x0000000704047c11 */ /* 0x000fe4000f8e10ff */
[----:B------:R-:W-:Y:S02]  /*1ac0*/  LEA R7, R6, UR6, 0x2 ;  /* 0x0000000606077c11 */ /* 0x000fe4000f8e10ff */
[----:B------:R-:W-:Y:S01]  /*1ad0*/  ISETP.NE.AND P1, PT, R0, UR4, PT ;  /* 0x0000000400007c0c */ /* 0x000fe2000bf25270 */
[----:B------:R-:W-:Y:S04]  /*1ae0*/  LDS R6, [R4] ;  /* 0x0000000004067984 */ /* 0x000fe80000000800 */
[----:B------:R-:W0:Y:S04]  /*1af0*/  LDS R8, [R7] ;  /* 0x0000000007087984 */ /* 0x000e280000000800 */
[----:B------:R-:W-:Y:S04]  /*1b00*/  LDS R9, [R4+0x4] ;  /* 0x0000040004097984 */ /* 0x000fe80000000800 */
[----:B------:R-:W1:Y:S04]  /*1b10*/  LDS R10, [R7+0x4] ;  /* 0x00000400070a7984 */ /* 0x000e680000000800 */
[----:B------:R-:W-:Y:S04]  /*1b20*/  LDS R11, [R4+0x8] ;  /* 0x00000800040b7984 */ /* 0x000fe80000000800 */
[----:B------:R-:W2:Y:S04]  /*1b30*/  LDS R12, [R7+0x8] ;  /* 0x00000800070c7984 */ /* 0x000ea80000000800 */
[----:B------:R-:W-:Y:S04]  /*1b40*/  LDS R13, [R4+0xc] ;  /* 0x00000c00040d7984 */ /* 0x000fe80000000800 */
[----:B------:R-:W3:Y:S04]  /*1b50*/  LDS R14, [R7+0xc] ;  /* 0x00000c00070e7984 */ /* 0x000ee80000000800 */
[----:B------:R-:W-:Y:S04]  /*1b60*/  LDS R15, [R4+0x10] ;  /* 0x00001000040f7984 */ /* 0x000fe80000000800 */
[----:B------:R-:W4:Y:S04]  /*1b70*/  LDS R16, [R7+0x10] ;  /* 0x0000100007107984 */ /* 0x000f280000000800 */
[----:B------:R-:W-:Y:S04]  /*1b80*/  LDS R17, [R4+0x14] ;  /* 0x0000140004117984 */ /* 0x000fe80000000800 */
[----:B------:R-:W5:Y:S01]  /*1b90*/  LDS R18, [R7+0x14] ;  /* 0x0000140007127984 */ /* 0x000f620000000800 */
[----:B0-----:R-:W-:-:S03]  /*1ba0*/  FFMA R6, R6, R8, R5 ;  /* 0x0000000806067223 */ /* 0x001fc60000000005 */
[----:B------:R-:W-:Y:S04]  /*1bb0*/  LDS R19, [R4+0x18] ;  /* 0x0000180004137984 */ /* 0x000fe80000000800 */
[----:B------:R-:W0:Y:S01]  /*1bc0*/  LDS R21, [R7+0x18] ;  /* 0x0000180007157984 */ /* 0x000e220000000800 */
[----:B-1----:R-:W-:-:S03]  /*1bd0*/  FFMA R6, R9, R10, R6 ;  /* 0x0000000a09067223 */ /* 0x002fc60000000006 */
[----:B------:R-:W-:Y:S04]  /*1be0*/  LDS R23, [R4+0x1c] ;  /* 0x00001c0004177984 */ /* 0x000fe80000000800 */
[----:B------:R-:W1:Y:S01]  /*1bf0*/  LDS R22, [R7+0x1c] ;  /* 0x00001c0007167984 */ /* 0x000e620000000800 */
[----:B--2---:R-:W-:-:S04]  /*1c00*/  FFMA R6, R11, R12, R6 ;  /* 0x0000000c0b067223 */ /* 0x004fc80000000006 */
[----:B---3--:R-:W-:-:S04]  /*1c10*/  FFMA R6, R13, R14, R6 ;  /* 0x0000000e0d067223 */ /* 0x008fc80000000006 */
[----:B----4-:R-:W-:-:S04]  /*1c20*/  FFMA R6, R15, R16, R6 ;  /* 0x000000100f067223 */ /* 0x010fc80000000006 */
[----:B-----5:R-:W-:-:S04]  /*1c30*/  FFMA R6, R17, R18, R6 ;  /* 0x0000001211067223 */ /* 0x020fc80000000006 */
[----:B0-----:R-:W-:-:S04]  /*1c40*/  FFMA R6, R19, R21, R6 ;  /* 0x0000001513067223 */ /* 0x001fc80000000006 */
[----:B-1----:R-:W-:Y:S01]  /*1c50*/  FFMA R5, R23, R22, R6 ;  /* 0x0000001617057223 */ /* 0x002fe20000000006 */
[----:B------:R-:W-:Y:S06]  /*1c60*/  @P1 BRA `(.L_x_18) ;  /* 0xfffffffc00841947 */ /* 0x000fec000383ffff */
[----:B------:R-:W-:-:S07]  /*1c70*/  MOV R0, UR4 ;  /* 0x0000000400007c02 */ /* 0x000fce0008000f00 */
.L_x_17:
[----:B------:R-:W-:-:S09]  /*1c80*/  UISETP.NE.AND UP1, UPT, UR9, URZ, UPT ;  /* 0x000000ff0900728c */ /* 0x000fd2000bf25270 */
[----:B------:R-:W-:Y:S05]  /*1c90*/  BRA.U !UP1, `(.L_x_16) ;  /* 0x0000000109ec7547 */ /* 0x000fea000b800000 */
[----:B------:R-:W-:Y:S02]  /*1ca0*/  UIADD3 UR6, UPT, UPT, UR9, -0x1, URZ ;  /* 0xffffffff09067890 */ /* 0x000fe4000fffe0ff */
[----:B------:R-:W-:Y:S02]  /*1cb0*/  UISETP.NE.AND UP2, UPT, UR12, URZ, UPT ;  /* 0x000000ff0c00728c */ /* 0x000fe4000bf45270 */
[----:B------:R-:W-:-:S09]  /*1cc0*/  UISETP.GE.U32.AND UP1, UPT, UR6, 0x3, UPT ;  /* 0x000000030600788c */ /* 0x000fd2000bf26070 */
[----:B------:R-:W-:Y:S05]  /*1cd0*/  BRA.U !UP1, `(.L_x_19) ;  /* 0x0000000109587547 */ /* 0x000fea000b800000 */
[----:B------:R-:W0:Y:S01]  /*1ce0*/  S2UR UR8, SR_CgaCtaId ;  /* 0x00000000000879c3 */ /* 0x000e220000008800 */
[----:B------:R-:W-:Y:S01]  /*1cf0*/  UMOV UR6, 0x400 ;  /* 0x0000040000067882 */ /* 0x000fe20000000000 */
[--C-:B--2---:R-:W-:Y:S01]  /*1d00*/  IMAD R6, R41, 0x41, R0.reuse ;  /* 0x0000004129067824 */ /* 0x104fe200078e0200 */
[----:B------:R-:W-:Y:S01]  /*1d10*/  UIADD3 UR7, UPT, UPT, UR6, 0x6100, URZ ;  /* 0x0000610006077890 */ /* 0x000fe2000fffe0ff */
[----:B------:R-:W-:Y:S01]  /*1d20*/  IMAD R4, R2, 0x41, R0 ;  /* 0x0000004102047824 */ /* 0x000fe200078e0200 */
[----:B------:R-:W-:Y:S01]  /*1d30*/  IADD3 R0, PT, PT, R0, 0x4, RZ ;  /* 0x0000000400007810 */ /* 0x000fe20007ffe0ff */
[----:B0-----:R-:W-:Y:S02]  /*1d40*/  ULEA UR6, UR8, UR6, 0x18 ;  /* 0x0000000608067291 */ /* 0x001fe4000f8ec0ff */
[----:B------:R-:W-:-:S04]  /*1d50*/  ULEA UR7, UR8, UR7, 0x18 ;  /* 0x0000000708077291 */ /* 0x000fc8000f8ec0ff */
[----:B------:R-:W-:Y:S02]  /*1d60*/  LEA R7, R6, UR6, 0x2 ;  /* 0x0000000606077c11 */ /* 0x000fe4000f8e10ff */
[----:B------:R-:W-:-:S03]  /*1d70*/  LEA R4, R4, UR7, 0x2 ;  /* 0x0000000704047c11 */ /* 0x000fc6000f8e10ff */
[----:B------:R-:W-:Y:S04]  /*1d80*/  LDS R8, [R7] ;  /* 0x0000000007087984 */ /* 0x000fe80000000800 */
[----:B------:R-:W0:Y:S04]  /*1d90*/  LDS R6, [R4] ;  /* 0x0000000004067984 */ /* 0x000e280000000800 */
[----:B------:R-:W-:Y:S04]  /*1da0*/  LDS R10, [R7+0x4] ;  /* 0x00000400070a7984 */ /* 0x000fe80000000800 */
[----:B------:R-:W1:Y:S04]  /*1db0*/  LDS R9, [R4+0x4] ;  /* 0x0000040004097984 */ /* 0x000e680000000800 */
[----:B------:R-:W-:Y:S04]  /*1dc0*/  LDS R12, [R7+0x8] ;  /* 0x00000800070c7984 */ /* 0x000fe80000000800 */
[----:B------:R-:W2:Y:S04]  /*1dd0*/  LDS R11, [R4+0x8] ;  /* 0x00000800040b7984 */ /* 0x000ea80000000800 */
[----:B------:R-:W-:Y:S04]  /*1de0*/  LDS R14, [R7+0xc] ;  /* 0x00000c00070e7984 */ /* 0x000fe80000000800 */
[----:B------:R-:W3:Y:S01]  /*1df0*/  LDS R13, [R4+0xc] ;  /* 0x00000c00040d7984 */ /* 0x000ee20000000800 */
[----:B0-----:R-:W-:-:S04]  /*1e00*/  FFMA R6, R6, R8, R5 ;  /* 0x0000000806067223 */ /* 0x001fc80000000005 */
[----:B-1----:R-:W-:-:S04]  /*1e10*/  FFMA R6, R9, R10, R6 ;  /* 0x0000000a09067223 */ /* 0x002fc80000000006 */
[----:B--2---:R-:W-:-:S04]  /*1e20*/  FFMA R6, R11, R12, R6 ;  /* 0x0000000c0b067223 */ /* 0x004fc80000000006 */
[----:B---3--:R-:W-:-:S07]  /*1e30*/  FFMA R5, R13, R14, R6 ;  /* 0x0000000e0d057223 */ /* 0x008fce0000000006 */
.L_x_19:
[----:B------:R-:W-:Y:S05]  /*1e40*/  BRA.U !UP2, `(.L_x_16) ;  /* 0x000000010a807547 */ /* 0x000fea000b800000 */
[----:B------:R-:W-:Y:S02]  /*1e50*/  UISETP.NE.AND UP1, UPT, UR12, 0x1, UPT ;  /* 0x000000010c00788c */ /* 0x000fe4000bf25270 */
[----:B------:R-:W-:-:S07]  /*1e60*/  ULOP3.LUT UP2, URZ, UR15, 0x1, URZ, 0xc0, !UPT ;  /* 0x000000010fff7892 */ /* 0x000fce000f84c0ff */
[----:B------:R-:W-:Y:S05]  /*1e70*/  BRA.U !UP1, `(.L_x_20) ;  /* 0x0000000109407547 */ /* 0x000fea000b800000 */
[----:B------:R-:W0:Y:S01]  /*1e80*/  S2UR UR8, SR_CgaCtaId ;  /* 0x00000000000879c3 */ /* 0x000e220000008800 */
[----:B------:R-:W-:Y:S01]  /*1e90*/  UMOV UR6, 0x400 ;  /* 0x0000040000067882 */ /* 0x000fe20000000000 */
[--C-:B--2---:R-:W-:Y:S01]  /*1ea0*/  IMAD R6, R41, 0x41, R0.reuse ;  /* 0x0000004129067824 */ /* 0x104fe200078e0200 */
[----:B------:R-:W-:Y:S01]  /*1eb0*/  UIADD3 UR7, UPT, UPT, UR6, 0x6100, URZ ;  /* 0x0000610006077890 */ /* 0x000fe2000fffe0ff */
[----:B------:R-:W-:Y:S02]  /*1ec0*/  IMAD R4, R2, 0x41, R0 ;  /* 0x0000004102047824 */ /* 0x000fe400078e0200 */
[----:B------:R-:W-:Y:S01]  /*1ed0*/  VIADD R0, R0, 0x2 ;  /* 0x0000000200007836 */ /* 0x000fe20000000000 */
[----:B0-----:R-:W-:Y:S02]  /*1ee0*/  ULEA UR6, UR8, UR6, 0x18 ;  /* 0x0000000608067291 */ /* 0x001fe4000f8ec0ff */
[----:B------:R-:W-:-:S04]  /*1ef0*/  ULEA UR7, UR8, UR7, 0x18 ;  /* 0x0000000708077291 */ /* 0x000fc8000f8ec0ff */
[----:B------:R-:W-:Y:S02]  /*1f00*/  LEA R7, R6, UR6, 0x2 ;  /* 0x0000000606077c11 */ /* 0x000fe4000f8e10ff */
[----:B------:R-:W-:-:S03]  /*1f10*/  LEA R4, R4, UR7, 0x2 ;  /* 0x0000000704047c11 */ /* 0x000fc6000f8e10ff */
[----:B------:R-:W-:Y:S04]  /*1f20*/  LDS R8, [R7] ;  /* 0x0000000007087984 */ /* 0x000fe80000000800 */
[----:B------:R-:W0:Y:S04]  /*1f30*/  LDS R6, [R4] ;  /* 0x0000000004067984 */ /* 0x000e280000000800 */
[----:B------:R-:W-:Y:S04]  /*1f40*/  LDS R9, [R7+0x4] ;  /* 0x0000040007097984 */ /* 0x000fe80000000800 */
[----:B------:R-:W1:Y:S01]  /*1f50*/  LDS R10, [R4+0x4] ;  /* 0x00000400040a7984 */ /* 0x000e620000000800 */
[----:B0-----:R-:W-:-:S04]  /*1f60*/  FFMA R5, R6, R8, R5 ;  /* 0x0000000806057223 */ /* 0x001fc80000000005 */
[----:B-1----:R-:W-:-:S07]  /*1f70*/  FFMA R5, R10, R9, R5 ;  /* 0x000000090a057223 */ /* 0x002fce0000000005 */
.L_x_20:
[----:B------:R-:W-:Y:S05]  /*1f80*/  BRA.U !UP2, `(.L_x_16) ;  /* 0x000000010a307547 */ /* 0x000fea000b800000 */
[----:B------:R-:W0:Y:S01]  /*1f90*/  S2UR UR8, SR_CgaCtaId ;  /* 0x00000000000879c3 */ /* 0x000e220000008800 */
[----:B------:R-:W-:Y:S01]  /*1fa0*/  UMOV UR6, 0x400 ;  /* 0x0000040000067882 */ /* 0x000fe20000000000 */
[--C-:B--2---:R-:W-:Y:S01]  /*1fb0*/  IMAD R4, R41, 0x41, R0.reuse ;  /* 0x0000004129047824 */ /* 0x104fe200078e0200 */
[----:B------:R-:W-:Y:S01]  /*1fc0*/  UIADD3 UR7, UPT, UPT, UR6, 0x6100, URZ ;  /* 0x0000610006077890 */ /* 0x000fe2000fffe0ff */
[----:B------:R-:W-:Y:S01]  /*1fd0*/  IMAD R0, R2, 0x41, R0 ;  /* 0x0000004102007824 */ /* 0x000fe200078e0200 */
[----:B0-----:R-:W-:Y:S02]  /*1fe0*/  ULEA UR6, UR8, UR6, 0x18 ;  /* 0x0000000608067291 */ /* 0x001fe4000f8ec0ff */
[----:B------:R-:W-:-:S04]  /*1ff0*/  ULEA UR7, UR8, UR7, 0x18 ;  /* 0x0000000708077291 */ /* 0x000fc8000f8ec0ff */
[----:B------:R-:W-:Y:S02]  /*2000*/  LEA R4, R4, UR6, 0x2 ;  /* 0x0000000604047c11 */ /* 0x000fe4000f8e10ff */
[----:B------:R-:W-:-:S04]  /*2010*/  LEA R0, R0, UR7, 0x2 ;  /* 0x0000000700007c11 */ /* 0x000fc8000f8e10ff */
[----:B------:R-:W-:Y:S04]  /*2020*/  LDS R4, [R4] ;  /* 0x0000000004047984 */ /* 0x000fe80000000800 */
[----:B------:R-:W0:Y:S02]  /*2030*/  LDS R0, [R0] ;  /* 0x0000000000007984 */ /* 0x000e240000000800 */
[----:B0-----:R-:W-:-:S07]  /*2040*/  FFMA R5, R0, R4, R5 ;  /* 0x0000000400057223 */ /* 0x001fce0000000005 */
.L_x_16:
[----:B------:R-:W-:Y:S01]  /*2050*/  UIADD3 UR7, UPT, UPT, UR13, 0x4100, URZ ;  /* 0x000041000d077890 */ /* 0x000fe2000fffe0ff */
[----:B------:R-:W-:Y:S01]  /*2060*/  IMAD R0, R2, -0x21, R45 ;  /* 0xffffffdf02007824 */ /* 0x000fe200078e022d */
[----:B------:R-:W-:Y:S01]  /*2070*/  UIADD3 UR6, UPT, UPT, UR13, 0xa300, URZ ;  /* 0x0000a3000d067890 */ /* 0x000fe2000fffe0ff */
[----:B------:R-:W-:Y:S01]  /*2080*/  FMUL R5, R42, R5 ;  /* 0x000000052a057220 */ /* 0x000fe20000400000 */
[----:B------:R-:W-:Y:S01]  /*2090*/  ULEA UR7, UR14, UR7, 0x18 ;  /* 0x000000070e077291 */ /* 0x000fe2000f8ec0ff */
[----:B------:R-:W-:Y:S01]  /*20a0*/  BSSY.RECONVERGENT B0, `(.L_x_21) ;  /* 0x0000053000007945 */ /* 0x000fe20003800200 */
[----:B------:R-:W-:-:S04]  /*20b0*/  ULEA UR6, UR14, UR6, 0x18 ;  /* 0x000000060e067291 */ /* 0x000fc8000f8ec0ff */
[----:B------:R-:W-:Y:S02]  /*20c0*/  LEA R0, R0, UR7, 0x2 ;  /* 0x0000000700007c11 */ /* 0x000fe4000f8e10ff */
[----:B------:R-:W-:-:S03]  /*20d0*/  LEA R21, R2, UR6, 0x2 ;  /* 0x0000000602157c11 */ /* 0x000fc6000f8e10ff */
[----:B------:R0:W-:Y:S01]  /*20e0*/  STS [R0], R5 ;  /* 0x0000000500007388 */ /* 0x0001e20000000800 */
[----:B------:R-:W-:Y:S06]  /*20f0*/  BAR.SYNC.DEFER_BLOCKING 0x0 ;  /* 0x0000000000007b1d */ /* 0x000fec0000010000 */
[----:B------:R-:W-:Y:S05]  /*2100*/  @P0 BRA `(.L_x_22) ;  /* 0x0000000400300947 */ /* 0x000fea0003800000 */
[----:B------:R-:W1:Y:S01]  /*2110*/  S2UR UR7, SR_CgaCtaId ;  /* 0x00000000000779c3 */ /* 0x000e620000008800 */
[----:B------:R-:W-:Y:S02]  /*2120*/  UMOV UR6, 0x400 ;  /* 0x0000040000067882 */ /* 0x000fe40000000000 */
[----:B------:R-:W-:-:S04]  /*2130*/  UIADD3 UR6, UPT, UPT, UR6, 0x4100, URZ ;  /* 0x0000410006067890 */ /* 0x000fc8000fffe0ff */
[----:B-1----:R-:W-:-:S06]  /*2140*/  ULEA UR6, UR7, UR6, 0x18 ;  /* 0x0000000607067291 */ /* 0x002fcc000f8ec0ff */
[----:B------:R-:W-:-:S05]  /*2150*/  LEA R16, R2, UR6, 0x7 ;  /* 0x0000000602107c11 */ /* 0x000fca000f8e38ff */
[----:B0-2---:R-:W0:Y:S04]  /*2160*/  LDS.128 R4, [R16] ;  /* 0x0000000010047984 */ /* 0x005e280000000c00 */
[----:B------:R-:W1:Y:S04]  /*2170*/  LDS.128 R8, [R16+0x10] ;  /* 0x0000100010087984 */ /* 0x000e680000000c00 */
[----:B------:R-:W2:Y:S01]  /*2180*/  LDS.128 R12, [R16+0x20] ;  /* 0x00002000100c7984 */ /* 0x000ea20000000c00 */
[----:B0-----:R-:W-:-:S04]  /*2190*/  FSETP.GT.AND P1, PT, R4, R5, PT ;  /* 0x000000050400720b */ /* 0x001fc80003f24000 */
[----:B------:R-:W-:-:S04]  /*21a0*/  FSEL R5, R4, R5, P1 ;  /* 0x0000000504057208 */ /* 0x000fc80000800000 */
[----:B------:R-:W-:-:S04]  /*21b0*/  FSETP.GT.AND P1, PT, R5, R6, PT ;  /* 0x000000060500720b */ /* 0x000fc80003f24000 */
[----:B------:R-:W-:-:S04]  /*21c0*/  FSEL R6, R5, R6, P1 ;  /* 0x0000000605067208 */ /* 0x000fc80000800000 */
[----:B------:R-:W-:-:S04]  /*21d0*/  FSETP.GT.AND P1, PT, R6, R7, PT ;  /* 0x000000070600720b */ /* 0x000fc80003f24000 */
[----:B------:R-:W-:-:S04]  /*21e0*/  FSEL R7, R6, R7, P1 ;  /* 0x0000000706077208 */ /* 0x000fc80000800000 */
[----:B-1----:R-:W-:-:S04]  /*21f0*/  FSETP.GT.AND P1, PT, R7, R8, PT ;  /* 0x000000080700720b */ /* 0x002fc80003f24000 */
[----:B------:R-:W-:Y:S02]  /*2200*/  FSEL R8, R7, R8, P1 ;  /* 0x0000000807087208 */ /* 0x000fe40000800000 */
[----:B------:R-:W0:Y:S02]  /*2210*/  LDS.128 R4, [R16+0x30] ;  /* 0x0000300010047984 */ /* 0x000e240000000c00 */
[----:B------:R-:W-:-:S04]  /*2220*/  FSETP.GT.AND P1, PT, R8, R9, PT ;  /* 0x000000090800720b */ /* 0x000fc80003f24000 */
[----:B------:R-:W-:-:S04]  /*2230*/  FSEL R9, R8, R9, P1 ;  /* 0x0000000908097208 */ /* 0x000fc80000800000 */
[----:B------:R-:W-:-:S04]  /*2240*/  FSETP.GT.AND P1, PT, R9, R10, PT ;  /* 0x0000000a0900720b */ /* 0x000fc80003f24000 */
[----:B------:R-:W-:-:S04]  /*2250*/  FSEL R10, R9, R10, P1 ;  /* 0x0000000a090a7208 */ /* 0x000fc80000800000 */
[----:B------:R-:W-:-:S04]  /*2260*/  FSETP.GT.AND P1, PT, R10, R11, PT ;  /* 0x0000000b0a00720b */ /* 0x000fc80003f24000 */
[----:B------:R-:W-:-:S04]  /*2270*/  FSEL R11, R10, R11, P1 ;  /* 0x0000000b0a0b7208 */ /* 0x000fc80000800000 */
[----:B--2---:R-:W-:-:S04]  /*2280*/  FSETP.GT.AND P1, PT, R11, R12, PT ;  /* 0x0000000c0b00720b */ /* 0x004fc80003f24000 */
[----:B------:R-:W-:Y:S02]  /*2290*/  FSEL R12, R11, R12, P1 ;  /* 0x0000000c0b0c7208 */ /* 0x000fe40000800000 */
[----:B------:R-:W1:Y:S02]  /*22a0*/  LDS.128 R8, [R16+0x40] ;  /* 0x0000400010087984 */ /* 0x000e640000000c00 */
[----:B------:R-:W-:-:S04]  /*22b0*/  FSETP.GT.AND P1, PT, R12, R13, PT ;  /* 0x0000000d0c00720b */ /* 0x000fc80003f24000 */
[----:B------:R-:W-:-:S04]  /*22c0*/  FSEL R13, R12, R13, P1 ;  /* 0x0000000d0c0d7208 */ /* 0x000fc80000800000 */
[----:B------:R-:W-:-:S04]  /*22d0*/  FSETP.GT.AND P1, PT, R13, R14, PT ;  /* 0x0000000e0d00720b */ /* 0x000fc80003f24000 */
[----:B------:R-:W-:-:S04]  /*22e0*/  FSEL R14, R13, R14, P1 ;  /* 0x0000000e0d0e7208 */ /* 0x000fc80000800000 */
[----:B------:R-:W-:-:S04]  /*22f0*/  FSETP.GT.AND P1, PT, R14, R15, PT ;  /* 0x0000000f0e00720b */ /* 0x000fc80003f24000 */
[----:B------:R-:W-:-:S04]  /*2300*/  FSEL R15, R14, R15, P1 ;  /* 0x0000000f0e0f7208 */ /* 0x000fc80000800000 */
[----:B0-----:R-:W-:-:S04]  /*2310*/  FSETP.GT.AND P1, PT, R15, R4, PT ;  /* 0x000000040f00720b */ /* 0x001fc80003f24000 */
        /* <DEDUP_REMOVED lines=8> */
[----:B-1----:R-:W-:-:S04]  /*23a0*/  FSETP.GT.AND P1, PT, R7, R8, PT ;  /* 0x000000080700720b */ /* 0x002fc80003f24000 */
        /* <DEDUP_REMOVED lines=18> */
[----:B------:R-:W-:-:S04]  /*24d0*/  FSEL R4, R15, R4, P1 ;  /* 0x000000040f047208 */ /* 0x000fc80000800000 */
[----:B------:R-:W-:-:S04]  /*24e0*/  FSETP.GT.AND P1, PT, R4, R5, PT ;  /* 0x000000050400720b */ /* 0x000fc80003f24000 */
[----:B------:R-:W-:-:S04]  /*24f0*/  FSEL R5, R4, R5, P1 ;  /* 0x0000000504057208 */ /* 0x000fc80000800000 */
[----:B------:R-:W-:-:S04]  /*2500*/  FSETP.GT.AND P1, PT, R5, R6, PT ;  /* 0x000000060500720b */ /* 0x000fc80003f24000 */
[----:B------:R-:W-:-:S04]  /*2510*/  FSEL R6, R5, R6, P1 ;  /* 0x0000000605067208 */ /* 0x000fc80000800000 */
[----:B------:R-:W-:-:S04]  /*2520*/  FSETP.GT.AND P1, PT, R6, R7, PT ;  /* 0x000000070600720b */ /* 0x000fc80003f24000 */
[----:B------:R-:W-:-:S04]  /*2530*/  FSEL R7, R6, R7, P1 ;  /* 0x0000000706077208 */ /* 0x000fc80000800000 */
[----:B0-----:R-:W-:-:S04]  /*2540*/  FSETP.GT.AND P1, PT, R7, R8, PT ;  /* 0x000000080700720b */ /* 0x001fc80003f24000 */
[----:B------:R-:W-:-:S04]  /*2550*/  FSEL R8, R7, R8, P1 ;  /* 0x0000000807087208 */ /* 0x000fc80000800000 */
[----:B------:R-:W-:-:S04]  /*2560*/  FSETP.GT.AND P1, PT, R8, R9, PT ;  /* 0x000000090800720b */ /* 0x000fc80003f24000 */
[----:B------:R-:W-:-:S04]  /*2570*/  FSEL R9, R8, R9, P1 ;  /* 0x0000000908097208 */ /* 0x000fc80000800000 */
[----:B------:R-:W-:-:S04]  /*2580*/  FSETP.GT.AND P1, PT, R9, R10, PT ;  /* 0x0000000a0900720b */ /* 0x000fc80003f24000 */
[----:B------:R-:W-:-:S04]  /*2590*/  FSEL R10, R9, R10, P1 ;  /* 0x0000000a090a7208 */ /* 0x000fc80000800000 */
[----:B------:R-:W-:-:S04]  /*25a0*/  FSETP.GT.AND P1, PT, R10, R11, PT ;  /* 0x0000000b0a00720b */ /* 0x000fc80003f24000 */
[----:B------:R-:W-:-:S05]  /*25b0*/  FSEL R10, R10, R11, P1 ;  /* 0x0000000b0a0a7208 */ /* 0x000fca0000800000 */
[----:B------:R1:W-:Y:S04]  /*25c0*/  STS [R21], R10 ;  /* 0x0000000a15007388 */ /* 0x0003e80000000800 */
.L_x_22:
[----:B------:R-:W-:Y:S05]  /*25d0*/  BSYNC.RECONVERGENT B0 ;  /* 0x0000000000007941 */ /* 0x000fea0003800200 */
.L_x_21:
[----:B------:R-:W-:Y:S01]  /*25e0*/  BAR.SYNC.DEFER_BLOCKING 0x0 ;  /* 0x0000000000007b1d */ /* 0x000fe20000010000 */
[----:B------:R-:W-:Y:S01]  /*25f0*/  HFMA2 R23, -RZ, RZ, 3.7421875, 0 ;  /* 0x437c0000ff177431 */ /* 0x000fe200000001ff */
[----:B------:R-:W-:Y:S01]  /*2600*/  MOV R22, 0x3bbb989d ;  /* 0x3bbb989d00167802 */ /* 0x000fe20000000f00 */
[----:B------:R-:W-:-:S05]  /*2610*/  UIADD3 UR15, UPT, UPT, UR13, 0x5100, URZ ;  /* 0x000051000d0f7890 */ /* 0x000fca000fffe0ff */
[----:B------:R-:W3:Y:S01]  /*2620*/  S2UR UR7, SR_CgaCtaId ;  /* 0x00000000000779c3 */ /* 0x000ee20000008800 */
[----:B------:R-:W-:Y:S01]  /*2630*/  UMOV UR6, 0x400 ;  /* 0x0000040000067882 */ /* 0x000fe20000000000 */
[----:B------:R-:W-:Y:S01]  /*2640*/  ULEA UR15, UR14, UR15, 0x18 ;  /* 0x0000000f0e0f7291 */ /* 0x000fe2000f8ec0ff */
[----:B------:R-:W-:Y:S01]  /*2650*/  BSSY.RECONVERGENT B0, `(.L_x_23) ;  /* 0x0000040000007945 */ /* 0x000fe20003800200 */
[----:B------:R-:W-:Y:S02]  /*2660*/  UIADD3 UR8, UPT, UPT, UR6, 0x5100, URZ ;  /* 0x0000510006087890 */ /* 0x000fe4000fffe0ff */
[----:B------:R-:W-:Y:S01]  /*2670*/  UIADD3 UR6, UPT, UPT, UR6, 0xa380, URZ ;  /* 0x0000a38006067890 */ /* 0x000fe2000fffe0ff */
[----:B0-----:R-:W-:Y:S04]  /*2680*/  LDS R0, [R0] ;  /* 0x0000000000007984 */ /* 0x001fe80000000800 */
[----:B------:R-:W0:Y:S01]  /*2690*/  LDS R5, [R21] ;  /* 0x0000000015057984 */ /* 0x000e220000000800 */
[----:B---3--:R-:W-:-:S02]  /*26a0*/  ULEA UR8, UR7, UR8, 0x18 ;  /* 0x0000000807087291 */ /* 0x008fc4000f8ec0ff */
[----:B------:R-:W-:-:S06]  /*26b0*/  ULEA UR6, UR7, UR6, 0x18 ;  /* 0x0000000607067291 */ /* 0x000fcc000f8ec0ff */
[----:B------:R-:W-:Y:S01]  /*26c0*/  LEA R24, R2, UR6, 0x2 ;  /* 0x0000000602187c11 */ /* 0x000fe2000f8e10ff */
[----:B0-----:R-:W-:Y:S01]  /*26d0*/  FADD R5, R0, -R5 ;  /* 0x8000000500057221 */ /* 0x001fe20000000000 */
[----:B------:R-:W-:-:S03]  /*26e0*/  IMAD R0, R2, -0x21, R45 ;  /* 0xffffffdf02007824 */ /* 0x000fc600078e022d */
[----:B--2---:R-:W-:-:S04]  /*26f0*/  FFMA.SAT R4, R5, R22, 0.5 ;  /* 0x3f00000005047423 */ /* 0x004fc80000002016 */
[----:B------:R-:W-:-:S04]  /*2700*/  FFMA.RM R4, R4, R23, 12582913 ;  /* 0x4b40000104047423 */ /* 0x000fc80000004017 */
[C---:B------:R-:W-:Y:S01]  /*2710*/  FADD R6, R4.reuse, -12583039 ;  /* 0xcb40007f04067421 */ /* 0x040fe20000000000 */
[----:B------:R-:W-:-:S03]  /*2720*/  IMAD.SHL.U32 R4, R4, 0x800000, RZ ;  /* 0x0080000004047824 */ /* 0x000fc600078e00ff */
[----:B------:R-:W-:-:S04]  /*2730*/  FFMA R6, R5, 1.4426950216293334961, -R6 ;  /* 0x3fb8aa3b05067823 */ /* 0x000fc80000000806 */
[----:B------:R-:W-:-:S04]  /*2740*/  FFMA R6, R5, 1.925963033500011079e-08, R6 ;  /* 0x32a5706005067823 */ /* 0x000fc80000000006 */
[----:B------:R-:W0:Y:S02]  /*2750*/  MUFU.EX2 R5, R6 ;  /* 0x0000000600057308 */ /* 0x000e240000000800 */
[----:B0-----:R-:W-:Y:S01]  /*2760*/  FMUL R4, R4, R5 ;  /* 0x0000000504047220 */ /* 0x001fe20000400000 */
[----:B------:R-:W-:Y:S02]  /*2770*/  LEA R5, R0, UR8, 0x2 ;  /* 0x0000000800057c11 */ /* 0x000fe4000f8e10ff */
[----:B------:R-:W-:-:S03]  /*2780*/  LEA R0, R2, UR15, 0x7 ;  /* 0x0000000f02007c11 */ /* 0x000fc6000f8e38ff */
[----:B------:R0:W-:Y:S01]  /*2790*/  STS [R5], R4 ;  /* 0x0000000405007388 */ /* 0x0001e20000000800 */
[----:B------:R-:W-:Y:S06]  /*27a0*/  BAR.SYNC.DEFER_BLOCKING 0x0 ;  /* 0x0000000000007b1d */ /* 0x000fec0000010000 */
[----:B------:R-:W-:Y:S05]  /*27b0*/  @P0 BRA `(.L_x_24) ;  /* 0x0000000000a40947 */ /* 0x000fea0003800000 */
[----:B-1----:R-:W1:Y:S04]  /*27c0*/  LDS.128 R8, [R0] ;  /* 0x0000000000087984 */ /* 0x002e680000000c00 */
[----:B------:R-:W2:Y:S04]  /*27d0*/  LDS.128 R16, [R0+0x10] ;  /* 0x0000100000107984 */ /* 0x000ea80000000c00 */
[----:B------:R-:W3:Y:S04]  /*27e0*/  LDS.128 R12, [R0+0x20] ;  /* 0x00002000000c7984 */ /* 0x000ee80000000c00 */
[----:B0-----:R-:W0:Y:S01]  /*27f0*/  LDS.128 R4, [R0+0x30] ;  /* 0x0000300000047984 */ /* 0x001e220000000c00 */
[----:B-1----:R-:W-:-:S04]  /*2800*/  FADD R8, RZ, R8 ;  /* 0x00000008ff087221 */ /* 0x002fc80000000000 */
[----:B------:R-:W-:-:S04]  /*2810*/  FADD R9, R8, R9 ;  /* 0x0000000908097221 */ /* 0x000fc80000000000 */
[----:B------:R-:W-:-:S04]  /*2820*/  FADD R10, R9, R10 ;  /* 0x0000000a090a7221 */ /* 0x000fc80000000000 */
[----:B------:R-:W-:-:S04]  /*2830*/  FADD R11, R10, R11 ;  /* 0x0000000b0a0b7221 */ /* 0x000fc80000000000 */
[----:B--2---:R-:W-:Y:S02]  /*2840*/  FADD R16, R11, R16 ;  /* 0x000000100b107221 */ /* 0x004fe40000000000 */
[----:B------:R-:W1:Y:S02]  /*2850*/  LDS.128 R8, [R0+0x40] ;  /* 0x0000400000087984 */ /* 0x000e640000000c00 */
[----:B------:R-:W-:-:S04]  /*2860*/  FADD R17, R16, R17 ;  /* 0x0000001110117221 */ /* 0x000fc80000000000 */
[----:B------:R-:W-:-:S04]  /*2870*/  FADD R18, R17, R18 ;  /* 0x0000001211127221 */ /* 0x000fc80000000000 */
[----:B------:R-:W-:-:S04]  /*2880*/  FADD R19, R18, R19 ;  /* 0x0000001312137221 */ /* 0x000fc80000000000 */
[----:B---3--:R-:W-:Y:S02]  /*2890*/  FADD R12, R19, R12 ;  /* 0x0000000c130c7221 */ /* 0x008fe40000000000 */
[----:B------:R-:W2:Y:S02]  /*28a0*/  LDS.128 R16, [R0+0x50] ;  /* 0x0000500000107984 */ /* 0x000ea40000000c00 */
[----:B------:R-:W-:-:S04]  /*28b0*/  FADD R13, R12, R13 ;  /* 0x0000000d0c0d7221 */ /* 0x000fc80000000000 */
[----:B------:R-:W-:-:S04]  /*28c0*/  FADD R14, R13, R14 ;  /* 0x0000000e0d0e7221 */ /* 0x000fc80000000000 */
[----:B------:R-:W-:-:S04]  /*28d0*/  FADD R15, R14, R15 ;  /* 0x0000000f0e0f7221 */ /* 0x000fc80000000000 */
[----:B0-----:R-:W-:Y:S02]  /*28e0*/  FADD R4, R15, R4 ;  /* 0x000000040f047221 */ /* 0x001fe40000000000 */
[----:B------:R-:W0:Y:S02]  /*28f0*/  LDS.128 R12, [R0+0x60] ;  /* 0x00006000000c7984 */ /* 0x000e240000000c00 */
[----:B------:R-:W-:-:S04]  /*2900*/  FADD R5, R4, R5 ;  /* 0x0000000504057221 */ /* 0x000fc80000000000 */
[----:B------:R-:W-:-:S04]  /*2910*/  FADD R6, R5, R6 ;  /* 0x0000000605067221 */ /* 0x000fc80000000000 */
[----:B------:R-:W-:-:S04]  /*2920*/  FADD R7, R6, R7 ;  /* 0x0000000706077221 */ /* 0x000fc80000000000 */
[----:B-1----:R-:W-:Y:S02]  /*2930*/  FADD R8, R7, R8 ;  /* 0x0000000807087221 */ /* 0x002fe40000000000 */
[----:B------:R-:W1:Y:S02]  /*2940*/  LDS.128 R4, [R0+0x70] ;  /* 0x0000700000047984 */ /* 0x000e640000000c00 */
[----:B------:R-:W-:-:S04]  /*2950*/  FADD R9, R8, R9 ;  /* 0x0000000908097221 */ /* 0x000fc80000000000 */
[----:B------:R-:W-:-:S04]  /*2960*/  FADD R10, R9, R10 ;  /* 0x0000000a090a7221 */ /* 0x000fc80000000000 */
[----:B------:R-:W-:-:S04]  /*2970*/  FADD R11, R10, R11 ;  /* 0x0000000b0a0b7221 */ /* 0x000fc80000000000 */
[----:B--2---:R-:W-:-:S04]  /*2980*/  FADD R16, R11, R16 ;  /* 0x000000100b107221 */ /* 0x004fc80000000000 */
[----:B------:R-:W-:-:S04]  /*2990*/  FADD R17, R16, R17 ;  /* 0x0000001110117221 */ /* 0x000fc80000000000 */
[----:B------:R-:W-:-:S04]  /*29a0*/  FADD R18, R17, R18 ;  /* 0x0000001211127221 */ /* 0x000fc80000000000 */
[----:B------:R-:W-:-:S04]  /*29b0*/  FADD R19, R18, R19 ;  /* 0x0000001312137221 */ /* 0x000fc80000000000 */
[----:B0-----:R-:W-:-:S04]  /*29c0*/  FADD R12, R19, R12 ;  /* 0x0000000c130c7221 */ /* 0x001fc80000000000 */
[----:B------:R-:W-:-:S04]  /*29d0*/  FADD R13, R12, R13 ;  /* 0x0000000d0c0d7221 */ /* 0x000fc80000000000 */
[----:B------:R-:W-:-:S04]  /*29e0*/  FADD R14, R13, R14 ;  /* 0x0000000e0d0e7221 */ /* 0x000fc80000000000 */
[----:B------:R-:W-:-:S04]  /*29f0*/  FADD R15, R14, R15 ;  /* 0x0000000f0e0f7221 */ /* 0x000fc80000000000 */
[----:B-1----:R-:W-:-:S04]  /*2a00*/  FADD R4, R15, R4 ;  /* 0x000000040f047221 */ /* 0x002fc80000000000 */
[----:B------:R-:W-:-:S04]  /*2a10*/  FADD R5, R4, R5 ;  /* 0x0000000504057221 */ /* 0x000fc80000000000 */
[----:B------:R-:W-:-:S04]  /*2a20*/  FADD R6, R5, R6 ;  /* 0x0000000605067221 */ /* 0x000fc80000000000 */
[----:B------:R-:W-:-:S05]  /*2a30*/  FADD R7, R6, R7 ;  /* 0x0000000706077221 */ /* 0x000fca0000000000 */
[----:B------:R2:W-:Y:S02]  /*2a40*/  STS [R24], R7 ;  /* 0x0000000718007388 */ /* 0x0005e40000000800 */
.L_x_24:
[----:B------:R-:W-:Y:S05]  /*2a50*/  BSYNC.RECONVERGENT B0 ;  /* 0x0000000000007941 */ /* 0x000fea0003800200 */
.L_x_23:
[----:B------:R-:W-:Y:S01]  /*2a60*/  UIADD3 UR13, UPT, UPT, UR13, 0xa400, URZ ;  /* 0x0000a4000d0d7890 */ /* 0x000fe2000fffe0ff */
[----:B------:R-:W-:Y:S03]  /*2a70*/  BAR.SYNC.DEFER_BLOCKING 0x0 ;  /* 0x0000000000007b1d */ /* 0x000fe60000010000 */
[----:B------:R-:W-:-:S03]  /*2a80*/  ULEA UR13, UR14, UR13, 0x18 ;  /* 0x0000000d0e0d7291 */ /* 0x000fc6000f8ec0ff */
[----:B------:R-:W-:Y:S03]  /*2a90*/  BSSY.RECONVERGENT B0, `(.L_x_25) ;  /* 0x000001a000007945 */ /* 0x000fe60003800200 */
[----:B------:R-:W-:Y:S01]  /*2aa0*/  LEA R53, R2, UR13, 0x2 ;  /* 0x0000000d02357c11 */ /* 0x000fe2000f8e10ff */
[----:B------:R-:W-:Y:S06]  /*2ab0*/  @P0 BRA `(.L_x_26) ;  /* 0x00000000005c0947 */ /* 0x000fec0003800000 */
[----:B------:R-:W3:Y:S04]  /*2ac0*/  LDS R9, [R21] ;  /* 0x0000000015097984 */ /* 0x000ee80000000800 */
[----:B0-----:R-:W0:Y:S04]  /*2ad0*/  LDS R5, [R20] ;  /* 0x0000000014057984 */ /* 0x001e280000000800 */
[----:B------:R-:W4:Y:S04]  /*2ae0*/  LDS R11, [R24] ;  /* 0x00000000180b7984 */ /* 0x000f280000000800 */
[----:B--2---:R-:W2:Y:S01]  /*2af0*/  LDS R7, [R3] ;  /* 0x0000000003077984 */ /* 0x004ea20000000800 */
[----:B---3--:R-:W-:-:S04]  /*2b00*/  FFMA.SAT R4, R9, R22, 0.5 ;  /* 0x3f00000009047423 */ /* 0x008fc80000002016 */
[----:B------:R-:W-:Y:S01]  /*2b10*/  FFMA.RM R8, R4, R23, 12582913 ;  /* 0x4b40000104087423 */ /* 0x000fe20000004017 */
[----:B0-----:R-:W-:-:S03]  /*2b20*/  FFMA.SAT R4, R5, R22, 0.5 ;  /* 0x3f00000005047423 */ /* 0x001fc60000002016 */
[----:B------:R-:W-:Y:S01]  /*2b30*/  FADD R6, R8, -12583039 ;  /* 0xcb40007f08067421 */ /* 0x000fe20000000000 */
[----:B------:R-:W-:Y:S01]  /*2b40*/  FFMA.RM R4, R4, R23, 12582913 ;  /* 0x4b40000104047423 */ /* 0x000fe20000004017 */
[----:B------:R-:W-:Y:S02]  /*2b50*/  SHF.L.U32 R8, R8, 0x17, RZ ;  /* 0x0000001708087819 */ /* 0x000fe400000006ff */
[C---:B-1----:R-:W-:Y:S01]  /*2b60*/  FFMA R10, R9.reuse, 1.4426950216293334961, -R6 ;  /* 0x3fb8aa3b090a7823 */ /* 0x042fe20000000806 */
[C---:B------:R-:W-:Y:S01]  /*2b70*/  FADD R6, R4.reuse, -12583039 ;  /* 0xcb40007f04067421 */ /* 0x040fe20000000000 */
[----:B------:R-:W-:Y:S02]  /*2b80*/  SHF.L.U32 R4, R4, 0x17, RZ ;  /* 0x0000001704047819 */ /* 0x000fe400000006ff */
[----:B------:R-:W-:Y:S01]  /*2b90*/  FFMA R10, R9, 1.925963033500011079e-08, R10 ;  /* 0x32a57060090a7823 */ /* 0x000fe2000000000a */
[----:B------:R-:W-:-:S03]  /*2ba0*/  FFMA R6, R5, 1.4426950216293334961, -R6 ;  /* 0x3fb8aa3b05067823 */ /* 0x000fc60000000806 */
[----:B------:R-:W0:Y:S01]  /*2bb0*/  MUFU.EX2 R9, R10 ;  /* 0x0000000a00097308 */ /* 0x000e220000000800 */
[----:B------:R-:W-:-:S07]  /*2bc0*/  FFMA R6, R5, 1.925963033500011079e-08, R6 ;  /* 0x32a5706005067823 */ /* 0x000fce0000000006 */
[----:B------:R-:W1:Y:S01]  /*2bd0*/  MUFU.EX2 R5, R6 ;  /* 0x0000000600057308 */ /* 0x000e620000000800 */
[----:B0-----:R-:W-:-:S04]  /*2be0*/  FMUL R8, R8, R9 ;  /* 0x0000000908087220 */ /* 0x001fc80000400000 */
[----:B----4-:R-:W-:Y:S01]  /*2bf0*/  FMUL R11, R8, R11 ;  /* 0x0000000b080b7220 */ /* 0x010fe20000400000 */
[----:B-1----:R-:W-:-:S04]  /*2c00*/  FMUL R4, R4, R5 ;  /* 0x0000000504047220 */ /* 0x002fc80000400000 */
[----:B--2---:R-:W-:-:S05]  /*2c10*/  FFMA R4, R4, R7, R11 ;  /* 0x0000000704047223 */ /* 0x004fca000000000b */
[----:B------:R3:W-:Y:S02]  /*2c20*/  STS [R53], R4 ;  /* 0x0000000435007388 */ /* 0x0007e40000000800 */
.L_x_26:
[----:B------:R-:W-:Y:S05]  /*2c30*/  BSYNC.RECONVERGENT B0 ;  /* 0x0000000000007941 */ /* 0x000fea0003800200 */
.L_x_25:
[----:B------:R-:W-:Y:S05]  /*2c40*/  BRA.U !UP0, `(.L_x_27) ;  /* 0x0000000508f07547 */ /* 0x000fea000b800000 */
[----:B------:R-:W0:Y:S04]  /*2c50*/  LDS R49, [R20] ;  /* 0x0000000014317984 */ /* 0x000e280000000800 */
[----:B------:R-:W4:Y:S04]  /*2c60*/  LDS R51, [R21] ;  /* 0x0000000015337984 */ /* 0x000f280000000800 */
[----:B------:R-:W5:Y:S04]  /*2c70*/  LDS R47, [R3] ;  /* 0x00000000032f7984 */ /* 0x000f680000000800 */
[----:B------:R0:W5:Y:S04]  /*2c80*/  LDS R3, [R53] ;  /* 0x0000000035037984 */ /* 0x0001680000000800 */
[----:B-1----:R1:W1:Y:S04]  /*2c90*/  LDS.128 R8, [R0+0x10] ;  /* 0x0000100000087984 */ /* 0x0022680000000c00 */
[----:B------:R0:W1:Y:S04]  /*2ca0*/  LDS.128 R12, [R0+0x20] ;  /* 0x00002000000c7984 */ /* 0x0000680000000c00 */
[----:B------:R0:W1:Y:S04]  /*2cb0*/  LDS.128 R16, [R0+0x30] ;  /* 0x0000300000107984 */ /* 0x0000680000000c00 */
[----:B--2---:R2:W1:Y:S04]  /*2cc0*/  LDS.128 R24, [R0+0x50] ;  /* 0x0000500000187984 */ /* 0x0044680000000c00 */
[----:B------:R2:W1:Y:S04]  /*2cd0*/  LDS.128 R28, [R0+0x60] ;  /* 0x00006000001c7984 */ /* 0x0004680000000c00 */
[----:B------:R2:W1:Y:S01]  /*2ce0*/  LDS.128 R32, [R0+0x70] ;  /* 0x0000700000207984 */ /* 0x0004620000000c00 */
[-C--:B0--3--:R-:W-:Y:S01]  /*2cf0*/  FFMA.SAT R4, R49, R22.reuse, 0.5 ;  /* 0x3f00000031047423 */ /* 0x089fe20000002016 */
[----:B----4-:R-:W-:-:S03]  /*2d00*/  FFMA.SAT R22, R51, R22, 0.5 ;  /* 0x3f00000033167423 */ /* 0x010fc60000002016 */
[-C--:B------:R-:W-:Y:S02]  /*2d10*/  FFMA.RM R44, R4, R23.reuse, 12582913 ;  /* 0x4b400001042c7423 */ /* 0x080fe40000004017 */
[----:B------:R2:W0:Y:S01]  /*2d20*/  LDS.128 R4, [R0] ;  /* 0x0000000000047984 */ /* 0x0004220000000c00 */
[----:B------:R-:W-:Y:S01]  /*2d30*/  FFMA.RM R48, R22, R23, 12582913 ;  /* 0x4b40000116307423 */ /* 0x000fe20000004017 */
[C---:B------:R-:W-:Y:S01]  /*2d40*/  FADD R46, R44.reuse, -12583039 ;  /* 0xcb40007f2c2e7421 */ /* 0x040fe20000000000 */
[----:B------:R-:W-:Y:S01]  /*2d50*/  IMAD.SHL.U32 R44, R44, 0x800000, RZ ;  /* 0x008000002c2c7824 */ /* 0x000fe200078e00ff */
[----:B------:R2:W3:Y:S01]  /*2d60*/  LDS.128 R20, [R0+0x40] ;  /* 0x0000400000147984 */ /* 0x0004e20000000c00 */
[----:B------:R-:W-:Y:S01]  /*2d70*/  FADD R50, R48, -12583039 ;  /* 0xcb40007f30327421 */ /* 0x000fe20000000000 */
[----:B------:R-:W-:-:S03]  /*2d80*/  FFMA R46, R49, 1.4426950216293334961, -R46 ;  /* 0x3fb8aa3b312e7823 */ /* 0x000fc6000000082e */
[----:B------:R-:W-:Y:S01]  /*2d90*/  FFMA R50, R51, 1.4426950216293334961, -R50 ;  /* 0x3fb8aa3b33327823 */ /* 0x000fe20000000832 */
[----:B------:R-:W-:Y:S01]  /*2da0*/  FFMA R49, R49, 1.925963033500011079e-08, R46 ;  /* 0x32a5706031317823 */ /* 0x000fe2000000002e */
[----:B------:R-:W-:Y:S02]  /*2db0*/  SHF.L.U32 R46, R48, 0x17, RZ ;  /* 0x00000017302e7819 */ /* 0x000fe400000006ff */
[----:B------:R-:W-:-:S03]  /*2dc0*/  FFMA R50, R51, 1.925963033500011079e-08, R50 ;  /* 0x32a5706033327823 */ /* 0x000fc60000000032 */
[----:B------:R-:W4:Y:S08]  /*2dd0*/  MUFU.EX2 R49, R49 ;  /* 0x0000003100317308 */ /* 0x000f300000000800 */
[----:B------:R-:W2:Y:S01]  /*2de0*/  MUFU.EX2 R51, R50 ;  /* 0x0000003200337308 */ /* 0x000ea20000000800 */
[----:B----4-:R-:W-:-:S04]  /*2df0*/  FMUL R44, R44, R49 ;  /* 0x000000312c2c7220 */ /* 0x010fc80000400000 */
[----:B-----5:R-:W-:Y:S01]  /*2e00*/  FMUL R47, R47, R44 ;  /* 0x0000002c2f2f7220 */ /* 0x020fe20000400000 */
[----:B------:R-:W-:Y:S01]  /*2e10*/  MOV R44, RZ ;  /* 0x000000ff002c7202 */ /* 0x000fe20000000f00 */
[----:B012---:R-:W-:-:S07]  /*2e20*/  FMUL R46, R46, R51 ;  /* 0x000000332e2e7220 */ /* 0x007fce0000400000 */
.L_x_30:
[----:B------:R-:W0:Y:S01]  /*2e30*/  S2UR UR8, SR_CgaCtaId ;  /* 0x00000000000879c3 */ /* 0x000e220000008800 */
[----:B------:R-:W-:Y:S01]  /*2e40*/  UMOV UR6, 0x400 ;  /* 0x0000040000067882 */ /* 0x000fe20000000000 */
[----:B------:R-:W-:Y:S01]  /*2e50*/  IMAD R0, R44, 0x20, R41 ;  /* 0x000000202c007824 */ /* 0x000fe200078e0229 */
[----:B------:R-:W-:Y:S01]  /*2e60*/  UIADD3 UR7, UPT, UPT, UR6, 0x2080, URZ ;  /* 0x0000208006077890 */ /* 0x000fe2000fffe0ff */
[----:B------:R-:W-:Y:S01]  /*2e70*/  BSSY.RECONVERGENT B0, `(.L_x_28) ;  /* 0x0000057000007945 */ /* 0x000fe20003800200 */
[----:B------:R-:W-:Y:S02]  /*2e80*/  UIADD3 UR6, UPT, UPT, UR6, 0x8180, URZ ;  /* 0x0000818006067890 */ /* 0x000fe4000fffe0ff */
[----:B0-----:R-:W-:Y:S02]  /*2e90*/  ULEA UR7, UR8, UR7, 0x18 ;  /* 0x0000000708077291 */ /* 0x001fe4000f8ec0ff */
[----:B------:R-:W-:-:S04]  /*2ea0*/  ULEA UR6, UR8, UR6, 0x18 ;  /* 0x0000000608067291 */ /* 0x000fc8000f8ec0ff */
[----:B------:R-:W-:-:S05]  /*2eb0*/  LEA R0, R0, UR7, 0x2 ;  /* 0x0000000700007c11 */ /* 0x000fca000f8e10ff */
[----:B------:R-:W0:Y:S04]  /*2ec0*/  LDS R51, [R0] ;  /* 0x0000000000337984 */ /* 0x000e280000000800 */
[----:B------:R-:W1:Y:S04]  /*2ed0*/  LDS R57, [R0+0x104] ;  /* 0x0001040000397984 */ /* 0x000e680000000800 */
[----:B------:R-:W2:Y:S04]  /*2ee0*/  LDS R50, [R0+0x208] ;  /* 0x0002080000327984 */ /* 0x000ea80000000800 */
[----:B----4-:R-:W4:Y:S04]  /*2ef0*/  LDS R59, [R0+0x30c] ;  /* 0x00030c00003b7984 */ /* 0x010f280000000800 */
[----:B------:R-:W5:Y:S04]  /*2f00*/  LDS R49, [R0+0x410] ;  /* 0x0004100000317984 */ /* 0x000f680000000800 */
[----:B------:R-:W3:Y:S04]  /*2f10*/  LDS R54, [R0+0x514] ;  /* 0x0005140000367984 */ /* 0x000ee80000000800 */
[----:B------:R-:W3:Y:S04]  /*2f20*/  LDS R55, [R0+0x618] ;  /* 0x0006180000377984 */ /* 0x000ee80000000800 */
[----:B------:R-:W3:Y:S04]  /*2f30*/  LDS R52, [R0+0x71c] ;  /* 0x00071c0000347984 */ /* 0x000ee80000000800 */
[----:B------:R-:W3:Y:S04]  /*2f40*/  LDS R53, [R0+0x820] ;  /* 0x0008200000357984 */ /* 0x000ee80000000800 */
[----:B------:R-:W3:Y:S01]  /*2f50*/  LDS R56, [R0+0x924] ;  /* 0x0009240000387984 */ /* 0x000ee20000000800 */
[----:B0-----:R-:W-:-:S03]  /*2f60*/  FFMA R48, R4, R51, RZ ;  /* 0x0000003304307223 */ /* 0x001fc600000000ff */
[----:B------:R-:W-:Y:S01]  /*2f70*/  LDS R58, [R0+0x1554] ;  /* 0x00155400003a7984 */ /* 0x000fe20000000800 */
[----:B-1----:R-:W-:-:S03]  /*2f80*/  FFMA R57, R57, R5, R48 ;  /* 0x0000000539397223 */ /* 0x002fc60000000030 */
[----:B------:R-:W-:Y:S01]  /*2f90*/  LDS R51, [R0+0xe38] ;  /* 0x000e380000337984 */ /* 0x000fe20000000800 */
[----:B--2---:R-:W-:-:S03]  /*2fa0*/  FFMA R50, R50, R6, R57 ;  /* 0x0000000632327223 */ /* 0x004fc60000000039 */
[----:B------:R-:W-:Y:S01]  /*2fb0*/  LDS R48, [R0+0xb2c] ;  /* 0x000b2c0000307984 */ /* 0x000fe20000000800 */
[----:B----4-:R-:W-:-:S03]  /*2fc0*/  FFMA R59, R59, R7, R50 ;  /* 0x000000073b3b7223 */ /* 0x010fc60000000032 */
[----:B------:R-:W0:Y:S01]  /*2fd0*/  LDS R57, [R0+0xa28] ;  /* 0x000a280000397984 */ /* 0x000e220000000800 */
[----:B-----5:R-:W-:-:S03]  /*2fe0*/  FFMA R59, R8, R49, R59 ;  /* 0x00000031083b7223 */ /* 0x020fc6000000003b */
[----:B------:R-:W-:Y:S01]  /*2ff0*/  LDS R50, [R0+0xd34] ;  /* 0x000d340000327984 */ /* 0x000fe20000000800 */
[----:B---3--:R-:W-:-:S03]  /*3000*/  FFMA R54, R54, R9, R59 ;  /* 0x0000000936367223 */ /* 0x008fc6000000003b */
[----:B------:R-:W1:Y:S01]  /*3010*/  LDS R49, [R0+0xc30] ;  /* 0x000c300000317984 */ /* 0x000e620000000800 */
[----:B------:R-:W-:-:S03]  /*3020*/  FFMA R55, R55, R10, R54 ;  /* 0x0000000a37377223 */ /* 0x000fc60000000036 */
[----:B------:R-:W-:Y:S01]  /*3030*/  LDS R54, [R0+0x1144] ;  /* 0x0011440000367984 */ /* 0x000fe20000000800 */
[----:B------:R-:W-:-:S03]  /*3040*/  FFMA R55, R52, R11, R55 ;  /* 0x0000000b34377223 */ /* 0x000fc60000000037 */
[----:B------:R-:W2:Y:S01]  /*3050*/  LDS R52, [R0+0xf3c] ;  /* 0x000f3c0000347984 */ /* 0x000ea20000000800 */
[----:B------:R-:W-:-:S03]  /*3060*/  FFMA R55, R12, R53, R55 ;  /* 0x000000350c377223 */ /* 0x000fc60000000037 */
[----:B------:R-:W3:Y:S01]  /*3070*/  LDS R53, [R0+0x1040] ;  /* 0x0010400000357984 */ /* 0x000ee20000000800 */
[----:B------:R-:W-:-:S03]  /*3080*/  FFMA R56, R56, R13, R55 ;  /* 0x0000000d38387223 */ /* 0x000fc60000000037 */
[----:B------:R-:W4:Y:S01]  /*3090*/  LDS R55, [R0+0x1248] ;  /* 0x0012480000377984 */ /* 0x000f220000000800 */
[----:B0-----:R-:W-:-:S03]  /*30a0*/  FFMA R57, R57, R14, R56 ;  /* 0x0000000e39397223 */ /* 0x001fc60000000038 */
[----:B------:R-:W0:Y:S01]  /*30b0*/  LDS R56, [R0+0x134c] ;  /* 0x00134c0000387984 */ /* 0x000e220000000800 */
[----:B------:R-:W-:-:S03]  /*30c0*/  FFMA R57, R48, R15, R57 ;  /* 0x0000000f30397223 */ /* 0x000fc60000000039 */
[----:B------:R-:W-:Y:S01]  /*30d0*/  LDS R48, [R0+0x175c] ;  /* 0x00175c0000307984 */ /* 0x000fe20000000800 */
[----:B-1----:R-:W-:-:S03]  /*30e0*/  FFMA R49, R16, R49, R57 ;  /* 0x0000003110317223 */ /* 0x002fc60000000039 */
[----:B------:R-:W1:Y:S01]  /*30f0*/  LDS R57, [R0+0x1450] ;  /* 0x0014500000397984 */ /* 0x000e620000000800 */
[----:B------:R-:W-:-:S04]  /*3100*/  FFMA R50, R50, R17, R49 ;  /* 0x0000001132327223 */ /* 0x000fc80000000031 */
[----:B------:R-:W-:Y:S02]  /*3110*/  FFMA R49, R51, R18, R50 ;  /* 0x0000001233317223 */ /* 0x000fe40000000032 */
[----:B------:R-:W5:Y:S02]  /*3120*/  LDS R51, [R0+0x1658] ;  /* 0x0016580000337984 */ /* 0x000f640000000800 */
[----:B--2---:R-:W-:Y:S02]  /*3130*/  FFMA R49, R52, R19, R49 ;  /* 0x0000001334317223 */ /* 0x004fe40000000031 */
[----:B------:R-:W-:Y:S02]  /*3140*/  LDS R50, [R0+0x1964] ;  /* 0x0019640000327984 */ /* 0x000fe40000000800 */
[----:B---3--:R-:W-:Y:S02]  /*3150*/  FFMA R53, R20, R53, R49 ;  /* 0x0000003514357223 */ /* 0x008fe40000000031 */
[----:B------:R-:W2:Y:S02]  /*3160*/  LDS R49, [R0+0x1860] ;  /* 0x0018600000317984 */ /* 0x000ea40000000800 */
[----:B------:R-:W-:-:S02]  /*3170*/  FFMA R54, R54, R21, R53 ;  /* 0x0000001536367223 */ /* 0x000fc40000000035 */
[----:B------:R-:W3:Y:S02]  /*3180*/  LDS R53, [R0+0x1a68] ;  /* 0x001a680000357984 */ /* 0x000ee40000000800 */
[----:B----4-:R-:W-:Y:S02]  /*3190*/  FFMA R55, R55, R22, R54 ;  /* 0x0000001637377223 */ /* 0x010fe40000000036 */
[----:B------:R-:W4:Y:S04]  /*31a0*/  LDS R52, [R0+0x1b6c] ;  /* 0x001b6c0000347984 */ /* 0x000f280000000800 */
[----:B------:R-:W-:Y:S01]  /*31b0*/  LDS R54, [R0+0x1d74] ;  /* 0x001d740000367984 */ /* 0x000fe20000000800 */
[----:B0-----:R-:W-:-:S03]  /*31c0*/  FFMA R55, R56, R23, R55 ;  /* 0x0000001738377223 */ /* 0x001fc60000000037 */
[----:B------:R-:W-:Y:S01]  /*31d0*/  LDS R56, [R0+0x1f7c] ;  /* 0x001f7c0000387984 */ /* 0x000fe20000000800 */
[----:B-1----:R-:W-:-:S04]  /*31e0*/  FFMA R55, R24, R57, R55 ;  /* 0x0000003918377223 */ /* 0x002fc80000000037 */
[----:B------:R-:W-:Y:S02]  /*31f0*/  FFMA R58, R58, R25, R55 ;  /* 0x000000193a3a7223 */ /* 0x000fe40000000037 */
[----:B------:R-:W0:Y:S02]  /*3200*/  LDS R55, [R0+0x1c70] ;  /* 0x001c700000377984 */ /* 0x000e240000000800 */
[----:B-----5:R-:W-:-:S04]  /*3210*/  FFMA R51, R51, R26, R58 ;  /* 0x0000001a33337223 */ /* 0x020fc8000000003a */
[----:B------:R-:W-:Y:S01]  /*3220*/  FFMA R57, R48, R27, R51 ;  /* 0x0000001b30397223 */ /* 0x000fe20000000033 */
[C---:B------:R-:W-:Y:S01]  /*3230*/  LEA R48, R44.reuse, R45, 0x5 ;  /* 0x0000002d2c307211 */ /* 0x040fe200078e28ff */
[----:B------:R-:W1:Y:S01]  /*3240*/  LDS R51, [R0+0x1e78] ;  /* 0x001e780000337984 */ /* 0x000e620000000800 */
[----:B------:R-:W-:Y:S01]  /*3250*/  IADD3 R44, PT, PT, R44, 0x1, RZ ;  /* 0x000000012c2c7810 */ /* 0x000fe20007ffe0ff */
[----:B--2---:R-:W-:Y:S01]  /*3260*/  FFMA R49, R28, R49, R57 ;  /* 0x000000311c317223 */ /* 0x004fe20000000039 */
[----:B------:R-:W-:Y:S02]  /*3270*/  LEA R48, R48, UR6, 0x2 ;  /* 0x0000000630307c11 */ /* 0x000fe4000f8e10ff */
[----:B------:R-:W-:Y:S01]  /*3280*/  ISETP.NE.AND P2, PT, R44, UR5, PT ;  /* 0x000000052c007c0c */ /* 0x000fe2000bf45270 */
[----:B------:R-:W-:Y:S02]  /*3290*/  FFMA R50, R50, R29, R49 ;  /* 0x0000001d32327223 */ /* 0x000fe40000000031 */
[----:B------:R-:W2:Y:S02]  /*32a0*/  LDS R58, [R48] ;  /* 0x00000000303a7984 */ /* 0x000ea40000000800 */
[----:B---3--:R-:W-:-:S02]  /*32b0*/  FFMA R53, R53, R30, R50 ;  /* 0x0000001e35357223 */ /* 0x008fc40000000032 */
[----:B------:R-:W3:Y:S02]  /*32c0*/  MUFU.RCP R50, R3 ;  /* 0x0000000300327308 */ /* 0x000ee40000001000 */
[----:B----4-:R-:W-:Y:S01]  /*32d0*/  FFMA R53, R52, R31, R53 ;  /* 0x0000001f34357223 */ /* 0x010fe20000000035 */
[----:B---3--:R-:W-:-:S03]  /*32e0*/  FFMA R49, R50, -R3, 1 ;  /* 0x3f80000032317423 */ /* 0x008fc60000000803 */
[----:B0-----:R-:W-:Y:S01]  /*32f0*/  FFMA R53, R32, R55, R53 ;  /* 0x0000003720357223 */ /* 0x001fe20000000035 */
[----:B------:R-:W-:-:S03]  /*3300*/  FFMA R49, R50, R49, R50 ;  /* 0x0000003132317223 */ /* 0x000fc60000000032 */
[----:B------:R-:W-:-:S04]  /*3310*/  FFMA R54, R54, R33, R53 ;  /* 0x0000002136367223 */ /* 0x000fc80000000035 */
[----:B-1----:R-:W-:-:S04]  /*3320*/  FFMA R51, R51, R34, R54 ;  /* 0x0000002233337223 */ /* 0x002fc80000000036 */
[----:B------:R-:W-:-:S04]  /*3330*/  FFMA R51, R56, R35, R51 ;  /* 0x0000002338337223 */ /* 0x000fc80000000033 */
[----:B------:R-:W-:-:S04]  /*3340*/  FMUL R0, R46, R51 ;  /* 0x000000332e007220 */ /* 0x000fc80000400000 */
[----:B--2---:R-:W-:-:S04]  /*3350*/  FFMA R0, R47, R58, R0 ;  /* 0x0000003a2f007223 */ /* 0x004fc80000000000 */
[----:B------:R-:W0:Y:S01]  /*3360*/  FCHK P0, R0, R3 ;  /* 0x0000000300007302 */ /* 0x000e220000000000 */
[----:B------:R-:W-:-:S04]  /*3370*/  FFMA R50, R0, R49, RZ ;  /* 0x0000003100327223 */ /* 0x000fc800000000ff */
[----:B------:R-:W-:-:S04]  /*3380*/  FFMA R51, R50, -R3, R0 ;  /* 0x8000000332337223 */ /* 0x000fc80000000000 */
[----:B------:R-:W-:Y:S01]  /*3390*/  FFMA R49, R49, R51, R50 ;  /* 0x0000003331317223 */ /* 0x000fe20000000032 */
[----:B0-----:R-:W-:Y:S06]  /*33a0*/  @!P0 BRA `(.L_x_29) ;  /* 0x00000000000c8947 */ /* 0x001fec0003800000 */
[----:B------:R-:W-:-:S07]  /*33b0*/  MOV R50, 0x33d0 ;  /* 0x000033d000327802 */ /* 0x000fce0000000f00 */
[----:B------:R-:W-:Y:S05]  /*33c0*/  CALL.REL.NOINC `($__internal_2_$__cuda_sm3x_div_rn_noftz_f32_slowpath) ;  /* 0x0000000c00747944 */ /* 0x000fea0003c00000 */
[----:B------:R-:W-:-:S07]  /*33d0*/  IMAD.MOV.U32 R49, RZ, RZ, R0 ;  /* 0x000000ffff317224 */ /* 0x000fce00078e0000 */
.L_x_29:
[----:B------:R-:W-:Y:S05]  /*33e0*/  BSYNC.RECONVERGENT B0 ;  /* 0x0000000000007941 */ /* 0x000fea0003800200 */
.L_x_28:
[----:B------:R4:W-:Y:S01]  /*33f0*/  STS [R48], R49 ;  /* 0x0000003130007388 */ /* 0x0009e20000000800 */
[----:B------:R-:W-:Y:S05]  /*3400*/  @P2 BRA `(.L_x_30) ;  /* 0xfffffff800882947 */ /* 0x000fea000383ffff */
.L_x_27:
[----:B------:R-:W5:Y:S01]  /*3410*/  S2UR UR7, SR_CgaCtaId ;  /* 0x00000000000779c3 */ /* 0x000f620000008800 */
[----:B------:R-:W-:Y:S01]  /*3420*/  UMOV UR6, 0x400 ;  /* 0x0000040000067882 */ /* 0x000fe20000000000 */
[----:B------:R-:W-:Y:S01]  /*3430*/  ISETP.NE.AND P1, PT, R41, RZ, PT ;  /* 0x000000ff2900720c */ /* 0x000fe20003f25270 */
[----:B------:R-:W-:Y:S02]  /*3440*/  UIADD3 UR8, UPT, UPT, UR6, 0xa280, URZ ;  /* 0x0000a28006087890 */ /* 0x000fe4000fffe0ff */
[----:B------:R-:W-:Y:S02]  /*3450*/  UIADD3 UR13, UPT, UPT, UR6, 0xa400, URZ ;  /* 0x0000a400060d7890 */ /* 0x000fe4000fffe0ff */
[----:B------:R-:W-:Y:S02]  /*3460*/  UIADD3 UR6, UPT, UPT, UR6, 0xa200, URZ ;  /* 0x0000a20006067890 */ /* 0x000fe4000fffe0ff */
[----:B-----5:R-:W-:Y:S02]  /*3470*/  ULEA UR8, UR7, UR8, 0x18 ;  /* 0x0000000807087291 */ /* 0x020fe4000f8ec0ff */
[----:B------:R-:W-:-:S02]  /*3480*/  ULEA UR13, UR7, UR13, 0x18 ;  /* 0x0000000d070d7291 */ /* 0x000fc4000f8ec0ff */
[----:B------:R-:W-:Y:S02]  /*3490*/  ULEA UR6, UR7, UR6, 0x18 ;  /* 0x0000000607067291 */ /* 0x000fe4000f8ec0ff */
[C---:B------:R-:W-:Y:S01]  /*34a0*/  LEA R0, R2.reuse, UR8, 0x2 ;  /* 0x0000000802007c11 */ /* 0x040fe2000f8e10ff */
[----:B------:R-:W5:Y:S01]  /*34b0*/  LDCU UR7, c[0x0][0x3b0] ;  /* 0x00007600ff0777ac */ /* 0x000f620008000800 */
[C---:B0--3--:R-:W-:Y:S02]  /*34c0*/  LEA R4, R2.reuse, UR13, 0x2 ;  /* 0x0000000d02047c11 */ /* 0x049fe4000f8e10ff */
[----:B------:R-:W-:Y:S01]  /*34d0*/  LEA R3, R2, UR6, 0x2 ;  /* 0x0000000602037c11 */ /* 0x000fe2000f8e10ff */
[----:B------:R-:W-:Y:S04]  /*34e0*/  @!P1 STS [R0], RZ ;  /* 0x000000ff00009388 */ /* 0x000fe80000000800 */
[----:B------:R-:W0:Y:S01]  /*34f0*/  @!P1 LDS R4, [R4] ;  /* 0x0000000004049984 */ /* 0x000e220000000800 */
[----:B-----5:R-:W-:-:S03]  /*3500*/  UISETP.GE.AND UP0, UPT, UR7, 0x20, UPT ;  /* 0x000000200700788c */ /* 0x020fc6000bf06270 */
[----:B0-----:R0:W-:Y:S06]  /*3510*/  @!P1 STS [R3], R4 ;  /* 0x0000000403009388 */ /* 0x0011ec0000000800 */
[----:B------:R-:W-:Y:S05]  /*3520*/  BRA.U !UP0, `(.L_x_31) ;  /* 0x0000000508cc7547 */ /* 0x000fea000b800000 */
[----:B------:R-:W-:Y:S01]  /*3530*/  UIADD3 UR6, UPT, UPT, UR5, -0x1, URZ ;  /* 0xffffffff05067890 */ /* 0x000fe2000fffe0ff */
[----:B------:R-:W-:-:S03]  /*3540*/  HFMA2 R12, -RZ, RZ, 0, 0 ;  /* 0x00000000ff0c7431 */ /* 0x000fc600000001ff */
[----:B------:R-:W-:-:S09]  /*3550*/  UISETP.GE.U32.AND UP0, UPT, UR6, 0x7, UPT ;  /* 0x000000070600788c */ /* 0x000fd2000bf06070 */
[----:B------:R-:W-:Y:S05]  /*3560*/  BRA.U !UP0, `(.L_x_32) ;  /* 0x0000000108b47547 */ /* 0x000fea000b800000 */
[----:B------:R-:W3:Y:S01]  /*3570*/  S2UR UR7, SR_CgaCtaId ;  /* 0x00000000000779c3 */ /* 0x000ee20000008800 */
[----:B------:R-:W-:Y:S01]  /*3580*/  UMOV UR6, 0x400 ;  /* 0x0000040000067882 */ /* 0x000fe20000000000 */
[----:B------:R-:W-:Y:S01]  /*3590*/  MOV R18, RZ ;  /* 0x000000ff00127202 */ /* 0x000fe20000000f00 */
[----:B------:R-:W-:-:S05]  /*35a0*/  UIADD3 UR6, UPT, UPT, UR6, 0x8180, URZ ;  /* 0x0000818006067890 */ /* 0x000fca000fffe0ff */
[----:B0-----:R-:W0:Y:S01]  /*35b0*/  LDC.64 R4, c[0x0][0x398] ;  /* 0x0000e600ff047b82 */ /* 0x001e220000000a00 */
[----:B---3--:R-:W-:-:S12]  /*35c0*/  ULEA UR6, UR7, UR6, 0x18 ;  /* 0x0000000607067291 */ /* 0x008fd8000f8ec0ff */
.L_x_33:
[C---:B--2---:R-:W-:Y:S01]  /*35d0*/  IMAD R6, R18.reuse, 0x20, R45 ;  /* 0x0000002012067824 */ /* 0x044fe200078e022d */
[C---:B------:R-:W-:Y:S01]  /*35e0*/  LEA R13, R18.reuse, R40, 0x5 ;  /* 0x00000028120d7211 */ /* 0x040fe200078e28ff */
[----:B------:R-:W-:Y:S01]  /*35f0*/  ULOP3.LUT UR7, UR5, 0x3fffff8, URZ, 0xc0, !UPT ;  /* 0x03fffff805077892 */ /* 0x000fe2000f8ec0ff */
[----:B------:R-:W-:Y:S02]  /*3600*/  IADD3 R18, PT, PT, R18, 0x8, RZ ;  /* 0x0000000812127810 */ /* 0x000fe40007ffe0ff */
[----:B------:R-:W-:Y:S01]  /*3610*/  LEA R12, R6, UR6, 0x2 ;  /* 0x00000006060c7c11 */ /* 0x000fe2000f8e10ff */
[C---:B------:R-:W-:Y:S01]  /*3620*/  VIADD R11, R13.reuse, 0x40 ;  /* 0x000000400d0b7836 */ /* 0x040fe20000000000 */
[C---:B------:R-:W-:Y:S01]  /*3630*/  IADD3 R9, PT, PT, R13.reuse, 0x20, RZ ;  /* 0x000000200d097810 */ /* 0x040fe20007ffe0ff */
[C-C-:B0-2---:R-:W-:Y:S01]  /*3640*/  IMAD.WIDE.U32 R6, R13.reuse, 0x4, R4.reuse ;  /* 0x000000040d067825 */ /* 0x145fe200078e0004 */
[C---:B------:R-:W-:Y:S01]  /*3650*/  IADD3 R15, PT, PT, R13.reuse, 0x60, RZ ;  /* 0x000000600d0f7810 */ /* 0x040fe20007ffe0ff */
[----:B------:R-:W0:Y:S01]  /*3660*/  LDS R19, [R12] ;  /* 0x000000000c137984 */ /* 0x000e220000000800 */
[----:B------:R-:W-:Y:S01]  /*3670*/  IADD3 R17, PT, PT, R13, 0x80, RZ ;  /* 0x000000800d117810 */ /* 0x000fe20007ffe0ff */
[--C-:B------:R-:W-:Y:S01]  /*3680*/  IMAD.WIDE.U32 R8, R9, 0x4, R4.reuse ;  /* 0x0000000409087825 */ /* 0x100fe200078e0004 */
[C---:B------:R-:W-:Y:S01]  /*3690*/  IADD3 R35, PT, PT, R13.reuse, 0xc0, RZ ;  /* 0x000000c00d237810 */ /* 0x040fe20007ffe0ff */
[----:B-1----:R-:W1:Y:S01]  /*36a0*/  LDS R21, [R12+0x80] ;  /* 0x000080000c157984 */ /* 0x002e620000000800 */
[C---:B----4-:R-:W-:Y:S01]  /*36b0*/  IADD3 R49, PT, PT, R13.reuse, 0xe0, RZ ;  /* 0x000000e00d317810 */ /* 0x050fe20007ffe0ff */
[----:B------:R-:W-:Y:S01]  /*36c0*/  VIADD R31, R13, 0xa0 ;  /* 0x000000a00d1f7836 */ /* 0x000fe20000000000 */
[----:B------:R-:W-:Y:S01]  /*36d0*/  ISETP.NE.AND P0, PT, R18, UR7, PT ;  /* 0x0000000712007c0c */ /* 0x000fe2000bf05270 */
[----:B------:R-:W2:Y:S01]  /*36e0*/  LDS R23, [R12+0x100] ;  /* 0x000100000c177984 */ /* 0x000ea20000000800 */
[----:B------:R-:W-:-:S03]  /*36f0*/  IMAD.WIDE.U32 R10, R11, 0x4, R4 ;  /* 0x000000040b0a7825 */ /* 0x000fc600078e0004 */
[----:B------:R-:W3:Y:S04]  /*3700*/  LDS R25, [R12+0x180] ;  /* 0x000180000c197984 */ /* 0x000ee80000000800 */
[----:B------:R-:W4:Y:S04]  /*3710*/  LDS R27, [R12+0x200] ;  /* 0x000200000c1b7984 */ /* 0x000f280000000800 */
[----:B------:R-:W5:Y:S04]  /*3720*/  LDS R29, [R12+0x280] ;  /* 0x000280000c1d7984 */ /* 0x000f680000000800 */
[----:B------:R-:W5:Y:S04]  /*3730*/  LDS R33, [R12+0x300] ;  /* 0x000300000c217984 */ /* 0x000f680000000800 */
[----:B------:R0:W5:Y:S02]  /*3740*/  LDS R47, [R12+0x380] ;  /* 0x000380000c2f7984 */ /* 0x0001640000000800 */
[----:B0-----:R-:W-:-:S04]  /*3750*/  IMAD.WIDE.U32 R12, R15, 0x4, R4 ;  /* 0x000000040f0c7825 */ /* 0x001fc800078e0004 */
[--C-:B------:R-:W-:Y:S01]  /*3760*/  IMAD.WIDE.U32 R14, R17, 0x4, R4.reuse ;  /* 0x00000004110e7825 */ /* 0x100fe200078e0004 */
[----:B------:R0:W-:Y:S03]  /*3770*/  STG.E desc[UR10][R6.64], R19 ;  /* 0x0000001306007986 */ /* 0x0001e6000c10190a */
[--C-:B------:R-:W-:Y:S01]  /*3780*/  IMAD.WIDE.U32 R16, R31, 0x4, R4.reuse ;  /* 0x000000041f107825 */ /* 0x100fe200078e0004 */
[----:B-1----:R1:W-:Y:S04]  /*3790*/  STG.E desc[UR10][R8.64], R21 ;  /* 0x0000001508007986 */ /* 0x0023e8000c10190a */
[----:B--2---:R2:W-:Y:S01]  /*37a0*/  STG.E desc[UR10][R10.64], R23 ;  /* 0x000000170a007986 */ /* 0x0045e2000c10190a */
[----:B0-----:R-:W-:-:S03]  /*37b0*/  IMAD.WIDE.U32 R6, R35, 0x4, R4 ;  /* 0x0000000423067825 */ /* 0x001fc600078e0004 */
[----:B---3--:R2:W-:Y:S01]  /*37c0*/  STG.E desc[UR10][R12.64], R25 ;  /* 0x000000190c007986 */ /* 0x0085e2000c10190a */
[----:B-1----:R-:W-:-:S03]  /*37d0*/  IMAD.WIDE.U32 R8, R49, 0x4, R4 ;  /* 0x0000000431087825 */ /* 0x002fc600078e0004 */
[----:B----4-:R2:W-:Y:S04]  /*37e0*/  STG.E desc[UR10][R14.64], R27 ;  /* 0x0000001b0e007986 */ /* 0x0105e8000c10190a */
[----:B-----5:R2:W-:Y:S04]  /*37f0*/  STG.E desc[UR10][R16.64], R29 ;  /* 0x0000001d10007986 */ /* 0x0205e8000c10190a */
[----:B------:R2:W-:Y:S04]  /*3800*/  STG.E desc[UR10][R6.64], R33 ;  /* 0x0000002106007986 */ /* 0x0005e8000c10190a */
[----:B------:R2:W-:Y:S01]  /*3810*/  STG.E desc[UR10][R8.64], R47 ;  /* 0x0000002f08007986 */ /* 0x0005e2000c10190a */
[----:B------:R-:W-:Y:S05]  /*3820*/  @P0 BRA `(.L_x_33) ;  /* 0xfffffffc00680947 */ /* 0x000fea000383ffff */
[----:B--2---:R-:W-:-:S07]  /*3830*/  IMAD.U32 R12, RZ, RZ, UR7 ;  /* 0x00000007ff0c7e24 */ /* 0x004fce000f8e00ff */
.L_x_32:
[----:B------:R-:W-:-:S04]  /*3840*/  ULOP3.LUT UR6, UR5, 0x7, URZ, 0xc0, !UPT ;  /* 0x0000000705067892 */ /* 0x000fc8000f8ec0ff */
[----:B------:R-:W-:-:S09]  /*3850*/  UISETP.NE.AND UP0, UPT, UR6, URZ, UPT ;  /* 0x000000ff0600728c */ /* 0x000fd2000bf05270 */
[----:B------:R-:W-:Y:S05]  /*3860*/  BRA.U !UP0, `(.L_x_31) ;  /* 0x0000000108fc7547 */ /* 0x000fea000b800000 */
[----:B------:R-:W-:Y:S02]  /*3870*/  UIADD3 UR6, UPT, UPT, UR6, -0x1, URZ ;  /* 0xffffffff06067890 */ /* 0x000fe4000fffe0ff */
[----:B------:R-:W-:Y:S02]  /*3880*/  ULOP3.LUT UR8, UR5, 0x3, URZ, 0xc0, !UPT ;  /* 0x0000000305087892 */ /* 0x000fe4000f8ec0ff */
[----:B------:R-:W-:Y:S02]  /*3890*/  UISETP.GE.U32.AND UP0, UPT, UR6, 0x3, UPT ;  /* 0x000000030600788c */ /* 0x000fe4000bf06070 */
[----:B------:R-:W-:-:S07]  /*38a0*/  UISETP.NE.AND UP1, UPT, UR8, URZ, UPT ;  /* 0x000000ff0800728c */ /* 0x000fce000bf25270 */
[----:B------:R-:W-:Y:S05]  /*38b0*/  BRA.U !UP0, `(.L_x_34) ;  /* 0x0000000108607547 */ /* 0x000fea000b800000 */
[----:B------:R-:W3:Y:S01]  /*38c0*/  S2UR UR7, SR_CgaCtaId ;  /* 0x00000000000779c3 */ /* 0x000ee20000008800 */
[----:B------:R-:W-:Y:S01]  /*38d0*/  UMOV UR6, 0x400 ;  /* 0x0000040000067882 */ /* 0x000fe20000000000 */
[C---:B0-----:R-:W-:Y:S01]  /*38e0*/  LEA R4, R12.reuse, R45, 0x5 ;  /* 0x0000002d0c047211 */ /* 0x041fe200078e28ff */
[----:B------:R-:W-:Y:S01]  /*38f0*/  UIADD3 UR6, UPT, UPT, UR6, 0x8180, URZ ;  /* 0x0000818006067890 */ /* 0x000fe2000fffe0ff */
[C---:B------:R-:W-:Y:S02]  /*3900*/  LEA R5, R12.reuse, R40, 0x5 ;  /* 0x000000280c057211 */ /* 0x040fe400078e28ff */
[----:B------:R-:W-:Y:S02]  /*3910*/  IADD3 R12, PT, PT, R12, 0x4, RZ ;  /* 0x000000040c0c7810 */ /* 0x000fe40007ffe0ff */
[----:B-1----:R-:W0:Y:S01]  /*3920*/  LDC.64 R10, c[0x0][0x398] ;  /* 0x0000e600ff0a7b82 */ /* 0x002e220000000a00 */
[C---:B--2---:R-:W-:Y:S01]  /*3930*/  IADD3 R7, PT, PT, R5.reuse, 0x20, RZ ;  /* 0x0000002005077810 */ /* 0x044fe20007ffe0ff */
[C---:B------:R-:W-:Y:S01]  /*3940*/  VIADD R9, R5.reuse, 0x40 ;  /* 0x0000004005097836 */ /* 0x040fe20000000000 */
[----:B------:R-:W-:Y:S01]  /*3950*/  IADD3 R23, PT, PT, R5, 0x60, RZ ;  /* 0x0000006005177810 */ /* 0x000fe20007ffe0ff */
[----:B---3--:R-:W-:-:S06]  /*3960*/  ULEA UR6, UR7, UR6, 0x18 ;  /* 0x0000000607067291 */ /* 0x008fcc000f8ec0ff */
[----:B------:R-:W-:Y:S01]  /*3970*/  LEA R13, R4, UR6, 0x2 ;  /* 0x00000006040d7c11 */ /* 0x000fe2000f8e10ff */
[----:B0-----:R-:W-:-:S04]  /*3980*/  IMAD.WIDE.U32 R4, R5, 0x4, R10 ;  /* 0x0000000405047825 */ /* 0x001fc800078e000a */
[----:B------:R-:W0:Y:S01]  /*3990*/  LDS R15, [R13] ;  /* 0x000000000d0f7984 */ /* 0x000e220000000800 */
[----:B------:R-:W-:-:S03]  /*39a0*/  IMAD.WIDE.U32 R6, R7, 0x4, R10 ;  /* 0x0000000407067825 */ /* 0x000fc600078e000a */
[----:B------:R-:W1:Y:S01]  /*39b0*/  LDS R17, [R13+0x80] ;  /* 0x000080000d117984 */ /* 0x000e620000000800 */
[----:B------:R-:W-:-:S03]  /*39c0*/  IMAD.WIDE.U32 R8, R9, 0x4, R10 ;  /* 0x0000000409087825 */ /* 0x000fc600078e000a */
[----:B------:R-:W2:Y:S01]  /*39d0*/  LDS R19, [R13+0x100] ;  /* 0x000100000d137984 */ /* 0x000ea20000000800 */
[----:B------:R-:W-:-:S03]  /*39e0*/  IMAD.WIDE.U32 R10, R23, 0x4, R10 ;  /* 0x00000004170a7825 */ /* 0x000fc600078e000a */
[----:B------:R-:W3:Y:S04]  /*39f0*/  LDS R21, [R13+0x180] ;  /* 0x000180000d157984 */ /* 0x000ee80000000800 */
[----:B0-----:R0:W-:Y:S04]  /*3a00*/  STG.E desc[UR10][R4.64], R15 ;  /* 0x0000000f04007986 */ /* 0x0011e8000c10190a */
[----:B-1----:R0:W-:Y:S04]  /*3a10*/  STG.E desc[UR10][R6.64], R17 ;  /* 0x0000001106007986 */ /* 0x0021e8000c10190a */
[----:B--2---:R0:W-:Y:S04]  /*3a20*/  STG.E desc[UR10][R8.64], R19 ;  /* 0x0000001308007986 */ /* 0x0041e8000c10190a */
[----:B---3--:R0:W-:Y:S02]  /*3a30*/  STG.E desc[UR10][R10.64], R21 ;  /* 0x000000150a007986 */ /* 0x0081e4000c10190a */
.L_x_34:
[----:B------:R-:W-:Y:S05]  /*3a40*/  BRA.U !UP1, `(.L_x_31) ;  /* 0x0000000109847547 */ /* 0x000fea000b800000 */
[----:B------:R-:W-:Y:S02]  /*3a50*/  UIADD3 UR8, UPT, UPT, UR8, -0x1, URZ ;  /* 0xffffffff08087890 */ /* 0x000fe4000fffe0ff */
[----:B------:R-:W-:Y:S02]  /*3a60*/  ULOP3.LUT UR6, UR5, 0x1, URZ, 0xc0, !UPT ;  /* 0x0000000105067892 */ /* 0x000fe4000f8ec0ff */
[----:B------:R-:W-:Y:S02]  /*3a70*/  UISETP.NE.AND UP0, UPT, UR8, URZ, UPT ;  /* 0x000000ff0800728c */ /* 0x000fe4000bf05270 */
[----:B------:R-:W-:-:S07]  /*3a80*/  UISETP.NE.AND UP1, UPT, UR6, URZ, UPT ;  /* 0x000000ff0600728c */ /* 0x000fce000bf25270 */
[----:B------:R-:W-:Y:S05]  /*3a90*/  BRA.U !UP0, `(.L_x_35) ;  /* 0x0000000108407547 */ /* 0x000fea000b800000 */
[----:B------:R-:W3:Y:S01]  /*3aa0*/  S2UR UR7, SR_CgaCtaId ;  /* 0x00000000000779c3 */ /* 0x000ee20000008800 */
[----:B------:R-:W-:Y:S01]  /*3ab0*/  UMOV UR6, 0x400 ;  /* 0x0000040000067882 */ /* 0x000fe20000000000 */
[C---:B0-----:R-:W-:Y:S01]  /*3ac0*/  LEA R4, R12.reuse, R45, 0x5 ;  /* 0x0000002d0c047211 */ /* 0x041fe200078e28ff */
[----:B------:R-:W-:Y:S01]  /*3ad0*/  UIADD3 UR6, UPT, UPT, UR6, 0x8180, URZ ;  /* 0x0000818006067890 */ /* 0x000fe2000fffe0ff */
[C---:B--2---:R-:W-:Y:S01]  /*3ae0*/  IMAD R7, R12.reuse, 0x20, R40 ;  /* 0x000000200c077824 */ /* 0x044fe200078e0228 */
[----:B------:R-:W-:-:S04]  /*3af0*/  IADD3 R12, PT, PT, R12, 0x2, RZ ;  /* 0x000000020c0c7810 */ /* 0x000fc80007ffe0ff */
[----:B------:R-:W-:Y:S01]  /*3b00*/  IADD3 R13, PT, PT, R7, 0x20, RZ ;  /* 0x00000020070d7810 */ /* 0x000fe20007ffe0ff */
[----:B---3--:R-:W-:-:S06]  /*3b10*/  ULEA UR6, UR7, UR6, 0x18 ;  /* 0x0000000607067291 */ /* 0x008fcc000f8ec0ff */
[----:B------:R-:W-:Y:S02]  /*3b20*/  LEA R8, R4, UR6, 0x2 ;  /* 0x0000000604087c11 */ /* 0x000fe4000f8e10ff */
[----:B------:R-:W0:Y:S03]  /*3b30*/  LDC.64 R4, c[0x0][0x398] ;  /* 0x0000e600ff047b82 */ /* 0x000e260000000a00 */
[----:B------:R-:W2:Y:S04]  /*3b40*/  LDS R9, [R8] ;  /* 0x0000000008097984 */ /* 0x000ea80000000800 */
[----:B------:R-:W3:Y:S01]  /*3b50*/  LDS R11, [R8+0x80] ;  /* 0x00008000080b7984 */ /* 0x000ee20000000800 */
[----:B0-----:R-:W-:-:S04]  /*3b60*/  IMAD.WIDE.U32 R6, R7, 0x4, R4 ;  /* 0x0000000407067825 */ /* 0x001fc800078e0004 */
[----:B------:R-:W-:Y:S01]  /*3b70*/  IMAD.WIDE.U32 R4, R13, 0x4, R4 ;  /* 0x000000040d047825 */ /* 0x000fe200078e0004 */
[----:B--2---:R0:W-:Y:S04]  /*3b80*/  STG.E desc[UR10][R6.64], R9 ;  /* 0x0000000906007986 */ /* 0x0041e8000c10190a */
[----:B---3--:R0:W-:Y:S02]  /*3b90*/  STG.E desc[UR10][R4.64], R11 ;  /* 0x0000000b04007986 */ /* 0x0081e4000c10190a */
.L_x_35:
[----:B------:R-:W-:Y:S05]  /*3ba0*/  BRA.U !UP1, `(.L_x_31) ;  /* 0x00000001092c7547 */ /* 0x000fea000b800000 */
[----:B------:R-:W3:Y:S01]  /*3bb0*/  S2UR UR7, SR_CgaCtaId ;  /* 0x00000000000779c3 */ /* 0x000ee20000008800 */
[----:B------:R-:W-:Y:S01]  /*3bc0*/  UMOV UR6, 0x400 ;  /* 0x0000040000067882 */ /* 0x000fe20000000000 */
[C---:B0-----:R-:W-:Y:S01]  /*3bd0*/  LEA R4, R12.reuse, R45, 0x5 ;  /* 0x0000002d0c047211 */ /* 0x041fe200078e28ff */
[----:B------:R-:W-:Y:S01]  /*3be0*/  UIADD3 UR6, UPT, UPT, UR6, 0x8180, URZ ;  /* 0x0000818006067890 */ /* 0x000fe2000fffe0ff */
[----:B------:R-:W-:-:S03]  /*3bf0*/  IMAD R9, R12, 0x20, R40 ;  /* 0x000000200c097824 */ /* 0x000fc600078e0228 */
[----:B---3--:R-:W-:-:S06]  /*3c00*/  ULEA UR6, UR7, UR6, 0x18 ;  /* 0x0000000607067291 */ /* 0x008fcc000f8ec0ff */
[----:B------:R-:W-:Y:S02]  /*3c10*/  LEA R6, R4, UR6, 0x2 ;  /* 0x0000000604067c11 */ /* 0x000fe4000f8e10ff */
[----:B------:R-:W0:Y:S03]  /*3c20*/  LDC.64 R4, c[0x0][0x398] ;  /* 0x0000e600ff047b82 */ /* 0x000e260000000a00 */
[----:B--2---:R-:W2:Y:S01]  /*3c30*/  LDS R7, [R6] ;  /* 0x0000000006077984 */ /* 0x004ea20000000800 */
[----:B0-----:R-:W-:-:S05]  /*3c40*/  IMAD.WIDE.U32 R4, R9, 0x4, R4 ;  /* 0x0000000409047825 */ /* 0x001fca00078e0004 */
[----:B--2---:R3:W-:Y:S02]  /*3c50*/  STG.E desc[UR10][R4.64], R7 ;  /* 0x0000000704007986 */ /* 0x0047e4000c10190a */
.L_x_31:
[----:B0-----:R-:W0:Y:S01]  /*3c60*/  @!P1 LDS R3, [R3] ;  /* 0x0000000003039984 */ /* 0x001e220000000800 */
[----:B------:R-:W5:Y:S01]  /*3c70*/  LDCU UR6, c[0x0][0x3b4] ;  /* 0x00007680ff0677ac */ /* 0x000f620008000800 */
[----:B------:R-:W-:Y:S02]  /*3c80*/  IADD3 R43, PT, PT, R43, 0x1, RZ ;  /* 0x000000012b2b7810 */ /* 0x000fe40007ffe0ff */
[----:B---3--:R-:W3:Y:S02]  /*3c90*/  @!P1 LDS R5, [R0] ;  /* 0x0000000000059984 */ /* 0x008ee40000000800 */
[----:B-----5:R-:W-:Y:S02]  /*3ca0*/  ISETP.NE.AND P0, PT, R43, UR6, PT ;  /* 0x000000062b007c0c */ /* 0x020fe4000bf05270 */
[----:B0-----:R0:W-:Y:S04]  /*3cb0*/  @!P1 STG.E desc[UR10][R38.64], R3 ;  /* 0x0000000326009986 */ /* 0x0011e8000c10190a */
[----:B---3--:R0:W-:Y:S07]  /*3cc0*/  @!P1 STG.E desc[UR10][R36.64], R5 ;  /* 0x0000000524009986 */ /* 0x0081ee000c10190a */
[----:B------:R-:W-:Y:S05]  /*3cd0*/  @P0 BRA `(.L_x_3) ;  /* 0xffffffc4008c0947 */ /* 0x000fea000383ffff */
[----:B------:R-:W-:Y:S05]  /*3ce0*/  EXIT ;  /* 0x000000000000794d */ /* 0x000fea0003800000 */
        .weak           $__internal_0_$__cuda_sm20_rcp_rn_f32_slowpath
        .type           $__internal_0_$__cuda_sm20_rcp_rn_f32_slowpath,@function
        .size           $__internal_0_$__cuda_sm20_rcp_rn_f32_slowpath,($__internal_1_$__cuda_sm20_sqrt_rn_f32_slowpath - $__internal_0_$__cuda_sm20_rcp_rn_f32_slowpath)
$__internal_0_$__cuda_sm20_rcp_rn_f32_slowpath:
[----:B------:R-:W-:-:S04]  /*3cf0*/  SHF.L.U32 R3, R0, 0x1, RZ ;  /* 0x0000000100037819 */ /* 0x000fc800000006ff */
[----:B------:R-:W-:-:S04]  /*3d00*/  SHF.R.U32.HI R9, RZ, 0x18, R3 ;  /* 0x00000018ff097819 */ /* 0x000fc80000011603 */
[----:B------:R-:W-:-:S13]  /*3d10*/  ISETP.NE.U32.AND P0, PT, R9, RZ, PT ;  /* 0x000000ff0900720c */ /* 0x000fda0003f05070 */
[----:B------:R-:W-:Y:S05]  /*3d20*/  @P0 BRA `(.L_x_36) ;  /* 0x00000000002c0947 */ /* 0x000fea0003800000 */
[----:B------:R-:W-:-:S04]  /*3d30*/  SHF.L.U32 R3, R0, 0x1, RZ ;  /* 0x0000000100037819 */ /* 0x000fc800000006ff */
[----:B------:R-:W-:-:S13]  /*3d40*/  ISETP.NE.AND P0, PT, R3, RZ, PT ;  /* 0x000000ff0300720c */ /* 0x000fda0003f05270 */
[----:B------:R2:W3:Y:S01]  /*3d50*/  @!P0 MUFU.RCP R3, R0 ;  /* 0x0000000000038308 */ /* 0x0004e20000001000 */
[----:B------:R-:W-:Y:S05]  /*3d60*/  @!P0 BRA `(.L_x_37) ;  /* 0x0000000000a48947 */ /* 0x000fea0003800000 */
[----:B------:R-:W-:-:S04]  /*3d70*/  FFMA R4, R0, 1.84467440737095516160e+19, RZ ;  /* 0x5f80000000047823 */ /* 0x000fc800000000ff */
[----:B---3--:R-:W2:Y:S02]  /*3d80*/  MUFU.RCP R3, R4 ;  /* 0x0000000400037308 */ /* 0x008ea40000001000 */
[----:B--2---:R-:W-:-:S04]  /*3d90*/  FFMA R0, R4, R3, -1 ;  /* 0xbf80000004007423 */ /* 0x004fc80000000003 */
[----:B------:R-:W-:-:S04]  /*3da0*/  FADD.FTZ R0, -R0, -RZ ;  /* 0x800000ff00007221 */ /* 0x000fc80000010100 */
[----:B------:R-:W-:-:S04]  /*3db0*/  FFMA R0, R3, R0, R3 ;  /* 0x0000000003007223 */ /* 0x000fc80000000003 */
[----:B------:R-:W-:Y:S01]  /*3dc0*/  FFMA R3, R0, 1.84467440737095516160e+19, RZ ;  /* 0x5f80000000037823 */ /* 0x000fe200000000ff */
[----:B------:R-:W-:Y:S06]  /*3dd0*/  BRA `(.L_x_37) ;  /* 0x0000000000887947 */ /* 0x000fec0003800000 */
.L_x_36:
[----:B------:R-:W-:-:S05]  /*3de0*/  VIADD R10, R9, 0xffffff03 ;  /* 0xffffff03090a7836 */ /* 0x000fca0000000000 */
[----:B------:R-:W-:-:S13]  /*3df0*/  ISETP.GT.U32.AND P0, PT, R10, 0x1, PT ;  /* 0x000000010a00780c */ /* 0x000fda0003f04070 */
[----:B------:R-:W-:Y:S05]  /*3e00*/  @P0 BRA `(.L_x_38) ;  /* 0x0000000000780947 */ /* 0x000fea0003800000 */
[----:B------:R-:W-:Y:S02]  /*3e10*/  LOP3.LUT R3, R0, 0x7fffff, RZ, 0xc0, !PT ;  /* 0x007fffff00037812 */ /* 0x000fe400078ec0ff */
[----:B------:R-:W-:Y:S02]  /*3e20*/  MOV R7, 0x3 ;  /* 0x0000000300077802 */ /* 0x000fe40000000f00 */
[----:B------:R-:W-:Y:S02]  /*3e30*/  LOP3.LUT R3, R3, 0x3f800000, RZ, 0xfc, !PT ;  /* 0x3f80000003037812 */ /* 0x000fe400078efcff */
[----:B------:R-:W-:Y:S02]  /*3e40*/  SHF.L.U32 R7, R7, R10, RZ ;  /* 0x0000000a07077219 */ /* 0x000fe400000006ff */
[----:B------:R-:W0:Y:S02]  /*3e50*/  MUFU.RCP R4, R3 ;  /* 0x0000000300047308 */ /* 0x000e240000001000 */
[----:B0-----:R-:W-:-:S04]  /*3e60*/  FFMA R5, R3, R4, -1 ;  /* 0xbf80000003057423 */ /* 0x001fc80000000004 */
[----:B------:R-:W-:-:S04]  /*3e70*/  FADD.FTZ R5, -R5, -RZ ;  /* 0x800000ff05057221 */ /* 0x000fc80000010100 */
[CCC-:B------:R-:W-:Y:S01]  /*3e80*/  FFMA.RM R6, R4.reuse, R5.reuse, R4.reuse ;  /* 0x0000000504067223 */ /* 0x1c0fe20000004004 */
[----:B------:R-:W-:-:S04]  /*3e90*/  FFMA.RP R5, R4, R5, R4 ;  /* 0x0000000504057223 */ /* 0x000fc80000008004 */
[C---:B------:R-:W-:Y:S02]  /*3ea0*/  LOP3.LUT R4, R6.reuse, 0x7fffff, RZ, 0xc0, !PT ;  /* 0x007fffff06047812 */ /* 0x040fe400078ec0ff */
[----:B------:R-:W-:Y:S02]  /*3eb0*/  FSETP.NEU.FTZ.AND P0, PT, R6, R5, PT ;  /* 0x000000050600720b */ /* 0x000fe40003f1d000 */
[----:B------:R-:W-:Y:S02]  /*3ec0*/  LOP3.LUT R4, R4, 0x800000, RZ, 0xfc, !PT ;  /* 0x0080000004047812 */ /* 0x000fe400078efcff */
[----:B------:R-:W-:Y:S02]  /*3ed0*/  SEL R5, RZ, 0xffffffff, !P0 ;  /* 0xffffffffff057807 */ /* 0x000fe40004000000 */
[----:B------:R-:W-:Y:S02]  /*3ee0*/  LOP3.LUT R7, R7, R4, RZ, 0xc0, !PT ;  /* 0x0000000407077212 */ /* 0x000fe400078ec0ff */
[----:B------:R-:W-:-:S02]  /*3ef0*/  IADD3 R5, PT, PT, -R5, RZ, RZ ;  /* 0x000000ff05057210 */ /* 0x000fc40007ffe1ff */
[-C--:B------:R-:W-:Y:S02]  /*3f00*/  SHF.R.U32.HI R7, RZ, R10.reuse, R7 ;  /* 0x0000000aff077219 */ /* 0x080fe40000011607 */
[----:B------:R-:W-:Y:S02]  /*3f10*/  LOP3.LUT P1, RZ, R5, R10, R4, 0xf8, !PT ;  /* 0x0000000a05ff7212 */ /* 0x000fe4000782f804 */
[C---:B------:R-:W-:Y:S02]  /*3f20*/  LOP3.LUT P0, RZ, R7.reuse, 0x1, RZ, 0xc0, !PT ;  /* 0x0000000107ff7812 */ /* 0x040fe4000780c0ff */
[----:B------:R-:W-:-:S04]  /*3f30*/  LOP3.LUT P2, RZ, R7, 0x2, RZ, 0xc0, !PT ;  /* 0x0000000207ff7812 */ /* 0x000fc8000784c0ff */
[----:B------:R-:W-:Y:S02]  /*3f40*/  PLOP3.LUT P0, PT, P0, P1, P2, 0xe0, 0x0 ;  /* 0x000000000000781c */ /* 0x000fe40000703c20 */
[----:B------:R-:W-:Y:S02]  /*3f50*/  LOP3.LUT P1, RZ, R0, 0x7fffff, RZ, 0xc0, !PT ;  /* 0x007fffff00ff7812 */ /* 0x000fe4000782c0ff */
[----:B------:R-:W-:-:S04]  /*3f60*/  SEL R3, RZ, 0x1, !P0 ;  /* 0x00000001ff037807 */ /* 0x000fc80004000000 */
[----:B------:R-:W-:-:S04]  /*3f70*/  IADD3 R3, PT, PT, -R3, RZ, RZ ;  /* 0x000000ff03037210 */ /* 0x000fc80007ffe1ff */
[----:B------:R-:W-:Y:S01]  /*3f80*/  ISETP.GE.AND P0, PT, R3, RZ, PT ;  /* 0x000000ff0300720c */ /* 0x000fe20003f06270 */
[----:B------:R-:W-:-:S05]  /*3f90*/  VIADD R3, R9, 0xffffff04 ;  /* 0xffffff0409037836 */ /* 0x000fca0000000000 */
[----:B------:R-:W-:-:S07]  /*3fa0*/  SHF.R.U32.HI R3, RZ, R3, R4 ;  /* 0x00000003ff037219 */ /* 0x000fce0000011604 */
[----:B------:R-:W-:-:S04]  /*3fb0*/  @!P0 IADD3 R3, PT, PT, R3, 0x1, RZ ;  /* 0x0000000103038810 */ /* 0x000fc80007ffe0ff */
[----:B------:R-:W-:-:S04]  /*3fc0*/  @!P1 SHF.L.U32 R3, R3, 0x1, RZ ;  /* 0x0000000103039819 */ /* 0x000fc800000006ff */
[----:B------:R-:W-:Y:S01]  /*3fd0*/  LOP3.LUT R3, R3, 0x80000000, R0, 0xf8, !PT ;  /* 0x8000000003037812 */ /* 0x000fe200078ef800 */
[----:B------:R-:W-:Y:S06]  /*3fe0*/  BRA `(.L_x_37) ;  /* 0x0000000000047947 */ /* 0x000fec0003800000 */
.L_x_38:
[----:B------:R0:W1:Y:S02]  /*3ff0*/  MUFU.RCP R3, R0 ;  /* 0x0000000000037308 */ /* 0x0000640000001000 */
.L_x_37:
[----:B------:R-:W-:Y:S01]  /*4000*/  MOV R4, R8 ;  /* 0x0000000800047202 */ /* 0x000fe20000000f00 */
[----:B------:R-:W-:-:S04]  /*4010*/  IMAD.MOV.U32 R5, RZ, RZ, 0x0 ;  /* 0x00000000ff057424 */ /* 0x000fc800078e00ff */
[----:B0123--:R-:W-:Y:S05]  /*4020*/  RET.REL.NODEC R4 `(_Z15flash_attentionPfS_S_S_S_S_iii) ;  /* 0xffffffbc04f47950 */ /* 0x00ffea0003c3ffff */
        .weak           $__internal_1_$__cuda_sm20_sqrt_rn_f32_slowpath
        .type           $__internal_1_$__cuda_sm20_sqrt_rn_f32_slowpath,@function
        .size           $__internal_1_$__cuda_sm20_sqrt_rn_f32_slowpath,($__internal_2_$__cuda_sm3x_div_rn_noftz_f32_slowpath - $__internal_1_$__cuda_sm20_sqrt_rn_f32_slowpath)
$__internal_1_$__cuda_sm20_sqrt_rn_f32_slowpath:
[----:B------:R-:W-:-:S13]  /*4030*/  LOP3.LUT P0, RZ, R0, 0x7fffffff, RZ, 0xc0, !PT ;  /* 0x7fffffff00ff7812 */ /* 0x000fda000780c0ff */
[----:B------:R-:W-:Y:S01]  /*4040*/  @!P0 MOV R3, R0 ;  /* 0x0000000000038202 */ /* 0x000fe20000000f00 */
[----:B------:R-:W-:Y:S06]  /*4050*/  @!P0 BRA `(.L_x_39) ;  /* 0x0000000000448947 */ /* 0x000fec0003800000 */
[----:B------:R-:W-:-:S13]  /*4060*/  FSETP.GEU.FTZ.AND P0, PT, R0, RZ, PT ;  /* 0x000000ff0000720b */ /* 0x000fda0003f1e000 */
[----:B------:R-:W-:Y:S01]  /*4070*/  @!P0 MOV R3, 0x7fffffff ;  /* 0x7fffffff00038802 */ /* 0x000fe20000000f00 */
[----:B------:R-:W-:Y:S06]  /*4080*/  @!P0 BRA `(.L_x_39) ;  /* 0x0000000000388947 */ /* 0x000fec0003800000 */
[----:B------:R-:W-:-:S13]  /*4090*/  FSETP.GTU.FTZ.AND P0, PT, |R0|, +INF , PT ;  /* 0x7f8000000000780b */ /* 0x000fda0003f1c200 */
[----:B------:R-:W-:Y:S01]  /*40a0*/  @P0 FADD.FTZ R3, R0, 1 ;  /* 0x3f80000000030421 */ /* 0x000fe20000010000 */
[----:B------:R-:W-:Y:S06]  /*40b0*/  @P0 BRA `(.L_x_39) ;  /* 0x00000000002c0947 */ /* 0x000fec0003800000 */
[----:B------:R-:W-:-:S13]  /*40c0*/  FSETP.NEU.FTZ.AND P0, PT, |R0|, +INF , PT ;  /* 0x7f8000000000780b */ /* 0x000fda0003f1d200 */
[----:B------:R-:W-:Y:S01]  /*40d0*/  @!P0 MOV R3, R0 ;  /* 0x0000000000038202 */ /* 0x000fe20000000f00 */
[----:B------:R-:W-:Y:S06]  /*40e0*/  @!P0 BRA `(.L_x_39) ;  /* 0x0000000000208947 */ /* 0x000fec0003800000 */
[----:B------:R-:W-:-:S04]  /*40f0*/  FFMA R0, R0, 1.84467440737095516160e+19, RZ ;  /* 0x5f80000000007823 */ /* 0x000fc800000000ff */
[----:B------:R-:W0:Y:S02]  /*4100*/  MUFU.RSQ R3, R0 ;  /* 0x0000000000037308 */ /* 0x000e240000001400 */
[----:B0-----:R-:W-:Y:S01]  /*4110*/  FMUL.FTZ R5, R0, R3 ;  /* 0x0000000300057220 */ /* 0x001fe20000410000 */
[----:B------:R-:W-:-:S03]  /*4120*/  FMUL.FTZ R3, R3, 0.5 ;  /* 0x3f00000003037820 */ /* 0x000fc60000410000 */
[----:B------:R-:W-:-:S04]  /*4130*/  FADD.FTZ R4, -R5, -RZ ;  /* 0x800000ff05047221 */ /* 0x000fc80000010100 */
[----:B------:R-:W-:-:S04]  /*4140*/  FFMA R4, R5, R4, R0 ;  /* 0x0000000405047223 */ /* 0x000fc80000000000 */
[----:B------:R-:W-:-:S04]  /*4150*/  FFMA R3, R4, R3, R5 ;  /* 0x0000000304037223 */ /* 0x000fc80000000005 */
[----:B------:R-:W-:-:S07]  /*4160*/  FMUL.FTZ R3, R3, 2.3283064365386962891e-10 ;  /* 0x2f80000003037820 */ /* 0x000fce0000410000 */
.L_x_39:
[----:B------:R-:W-:Y:S02]  /*4170*/  HFMA2 R5, -RZ, RZ, 0, 0 ;  /* 0x00000000ff057431 */ /* 0x000fe400000001ff */
[----:B------:R-:W-:-:S04]  /*4180*/  IMAD.MOV.U32 R4, RZ, RZ, R6 ;  /* 0x000000ffff047224 */ /* 0x000fc800078e0006 */
[----:B------:R-:W-:Y:S05]  /*4190*/  RET.REL.NODEC R4 `(_Z15flash_attentionPfS_S_S_S_S_iii) ;  /* 0xffffffbc04987950 */ /* 0x000fea0003c3ffff */
        .weak           $__internal_2_$__cuda_sm3x_div_rn_noftz_f32_slowpath
        .type           $__internal_2_$__cuda_sm3x_div_rn_noftz_f32_slowpath,@function
        .size           $__internal_2_$__cuda_sm3x_div_rn_noftz_f32_slowpath,(.L_x_54 - $__internal_2_$__cuda_sm3x_div_rn_noftz_f32_slowpath)
$__internal_2_$__cuda_sm3x_div_rn_noftz_f32_slowpath:
[----:B------:R-:W-:Y:S01]  /*41a0*/  SHF.R.U32.HI R49, RZ, 0x17, R3 ;  /* 0x00000017ff317819 */ /* 0x000fe20000011603 */
[----:B------:R-:W-:Y:S01]  /*41b0*/  BSSY.RECONVERGENT B1, `(.L_x_40) ;  /* 0x0000064000017945 */ /* 0x000fe20003800200 */
[--C-:B------:R-:W-:Y:S01]  /*41c0*/  SHF.R.U32.HI R52, RZ, 0x17, R0.reuse ;  /* 0x00000017ff347819 */ /* 0x100fe20000011600 */
[----:B------:R-:W-:Y:S01]  /*41d0*/  IMAD.MOV.U32 R53, RZ, RZ, R0 ;  /* 0x000000ffff357224 */ /* 0x000fe200078e0000 */
[----:B------:R-:W-:Y:S02]  /*41e0*/  LOP3.LUT R49, R49, 0xff, RZ, 0xc0, !PT ;  /* 0x000000ff31317812 */ /* 0x000fe400078ec0ff */
[----:B------:R-:W-:Y:S02]  /*41f0*/  LOP3.LUT R52, R52, 0xff, RZ, 0xc0, !PT ;  /* 0x000000ff34347812 */ /* 0x000fe400078ec0ff */
[----:B------:R-:W-:Y:S02]  /*4200*/  IADD3 R55, PT, PT, R49, -0x1, RZ ;  /* 0xffffffff31377810 */ /* 0x000fe40007ffe0ff */
[----:B------:R-:W-:-:S02]  /*4210*/  IADD3 R56, PT, PT, R52, -0x1, RZ ;  /* 0xffffffff34387810 */ /* 0x000fc40007ffe0ff */
[----:B------:R-:W-:Y:S02]  /*4220*/  ISETP.GT.U32.AND P0, PT, R55, 0xfd, PT ;  /* 0x000000fd3700780c */ /* 0x000fe40003f04070 */
[----:B------:R-:W-:Y:S02]  /*4230*/  MOV R54, R3 ;  /* 0x0000000300367202 */ /* 0x000fe40000000f00 */
[----:B------:R-:W-:-:S13]  /*4240*/  ISETP.GT.U32.OR P0, PT, R56, 0xfd, P0 ;  /* 0x000000fd3800780c */ /* 0x000fda0000704470 */
[----:B------:R-:W-:Y:S01]  /*4250*/  @!P0 MOV R51, RZ ;  /* 0x000000ff00338202 */ /* 0x000fe20000000f00 */
[----:B------:R-:W-:Y:S06]  /*4260*/  @!P0 BRA `(.L_x_41) ;  /* 0x00000000005c8947 */ /* 0x000fec0003800000 */
[----:B------:R-:W-:Y:S02]  /*4270*/  FSETP.GTU.FTZ.AND P1, PT, |R3|, +INF , PT ;  /* 0x7f8000000300780b */ /* 0x000fe40003f3c200 */
[----:B------:R-:W-:-:S04]  /*4280*/  FSETP.GTU.FTZ.AND P0, PT, |R0|, +INF , PT ;  /* 0x7f8000000000780b */ /* 0x000fc80003f1c200 */
[----:B------:R-:W-:-:S13]  /*4290*/  PLOP3.LUT P0, PT, P0, P1, PT, 0xf8, 0x8f ;  /* 0x00000000008f781c */ /* 0x000fda0000703f70 */
[----:B------:R-:W-:Y:S05]  /*42a0*/  @P0 BRA `(.L_x_42) ;  /* 0x00000004004c0947 */ /* 0x000fea0003800000 */
[----:B------:R-:W-:-:S13]  /*42b0*/  LOP3.LUT P0, RZ, R54, 0x7fffffff, R53, 0xc8, !PT ;  /* 0x7fffffff36ff7812 */ /* 0x000fda000780c835 */
[----:B------:R-:W-:Y:S05]  /*42c0*/  @!P0 BRA `(.L_x_43) ;  /* 0x00000004003c8947 */ /* 0x000fea0003800000 */
[C---:B------:R-:W-:Y:S02]  /*42d0*/  FSETP.NEU.FTZ.AND P3, PT, |R0|.reuse, +INF , PT ;  /* 0x7f8000000000780b */ /* 0x040fe40003f7d200 */
[----:B------:R-:W-:Y:S02]  /*42e0*/  FSETP.NEU.FTZ.AND P1, PT, |R3|, +INF , PT ;  /* 0x7f8000000300780b */ /* 0x000fe40003f3d200 */
[----:B------:R-:W-:-:S11]  /*42f0*/  FSETP.NEU.FTZ.AND P0, PT, |R0|, +INF , PT ;  /* 0x7f8000000000780b */ /* 0x000fd60003f1d200 */
[----:B------:R-:W-:Y:S05]  /*4300*/  @!P1 BRA !P3, `(.L_x_43) ;  /* 0x00000004002c9947 */ /* 0x000fea0005800000 */
[----:B------:R-:W-:-:S04]  /*4310*/  LOP3.LUT P3, RZ, R53, 0x7fffffff, RZ, 0xc0, !PT ;  /* 0x7fffffff35ff7812 */ /* 0x000fc8000786c0ff */
[----:B------:R-:W-:-:S13]  /*4320*/  PLOP3.LUT P1, PT, P1, P3, PT, 0x2f, 0xf2 ;  /* 0x0000000000f2781c */ /* 0x000fda0000f26577 */
[----:B------:R-:W-:Y:S05]  /*4330*/  @P1 BRA `(.L_x_44) ;  /* 0x0000000400181947 */ /* 0x000fea0003800000 */
[----:B------:R-:W-:-:S04]  /*4340*/  LOP3.LUT P1, RZ, R54, 0x7fffffff, RZ, 0xc0, !PT ;  /* 0x7fffffff36ff7812 */ /* 0x000fc8000782c0ff */
[----:B------:R-:W-:-:S13]  /*4350*/  PLOP3.LUT P0, PT, P0, P1, PT, 0x2f, 0xf2 ;  /* 0x0000000000f2781c */ /* 0x000fda0000702577 */
[----:B------:R-:W-:Y:S05]  /*4360*/  @P0 BRA `(.L_x_45) ;  /* 0x0000000400000947 */ /* 0x000fea0003800000 */
[----:B------:R-:W-:Y:S02]  /*4370*/  ISETP.GE.AND P0, PT, R56, RZ, PT ;  /* 0x000000ff3800720c */ /* 0x000fe40003f06270 */
[----:B------:R-:W-:-:S11]  /*4380*/  ISETP.GE.AND P1, PT, R55, RZ, PT ;  /* 0x000000ff3700720c */ /* 0x000fd60003f26270 */
[----:B------:R-:W-:Y:S01]  /*4390*/  @P0 MOV R51, RZ ;  /* 0x000000ff00330202 */ /* 0x000fe20000000f00 */
[----:B------:R-:W-:Y:S02]  /*43a0*/  @!P0 IMAD.MOV.U32 R51, RZ, RZ, -0x40 ;  /* 0xffffffc0ff338424 */ /* 0x000fe400078e00ff */
[----:B------:R-:W-:Y:S01]  /*43b0*/  @!P0 FFMA R53, R0, 1.84467440737095516160e+19, RZ ;  /* 0x5f80000000358823 */ /* 0x000fe200000000ff */
[----:B------:R-:W-:Y:S02]  /*43c0*/  @!P1 FFMA R54, R3, 1.84467440737095516160e+19, RZ ;  /* 0x5f80000003369823 */ /* 0x000fe400000000ff */
[----:B------:R-:W-:-:S07]  /*43d0*/  @!P1 IADD3 R51, PT, PT, R51, 0x40, RZ ;  /* 0x0000004033339810 */ /* 0x000fce0007ffe0ff */
.L_x_41:
[----:B------:R-:W-:Y:S01]  /*43e0*/  LEA R55, R49, 0xc0800000, 0x17 ;  /* 0xc080000031377811 */ /* 0x000fe200078eb8ff */
[----:B------:R-:W-:Y:S01]  /*43f0*/  BSSY.RECONVERGENT B2, `(.L_x_46) ;  /* 0x0000036000027945 */ /* 0x000fe20003800200 */
[----:B------:R-:W-:Y:S02]  /*4400*/  IADD3 R52, PT, PT, R52, -0x7f, RZ ;  /* 0xffffff8134347810 */ /* 0x000fe40007ffe0ff */
[----:B------:R-:W-:-:S03]  /*4410*/  IADD3 R56, PT, PT, -R55, R54, RZ ;  /* 0x0000003637387210 */ /* 0x000fc60007ffe1ff */
[----:B------:R-:W-:Y:S01]  /*4420*/  IMAD R0, R52, -0x800000, R53 ;  /* 0xff80000034007824 */ /* 0x000fe200078e0235 */
[----:B------:R-:W0:Y:S01]  /*4430*/  MUFU.RCP R54, R56 ;  /* 0x0000003800367308 */ /* 0x000e220000001000 */
[----:B------:R-:W-:Y:S01]  /*4440*/  FADD.FTZ R55, -R56, -RZ ;  /* 0x800000ff38377221 */ /* 0x000fe20000010100 */
[----:B------:R-:W-:-:S05]  /*4450*/  IADD3 R52, PT, PT, R52, 0x7f, -R49 ;  /* 0x0000007f34347810 */ /* 0x000fca0007ffe831 */
[----:B------:R-:W-:Y:S02]  /*4460*/  IMAD.IADD R52, R52, 0x1, R51 ;  /* 0x0000000134347824 */ /* 0x000fe400078e0233 */
[----:B0-----:R-:W-:-:S04]  /*4470*/  FFMA R57, R54, R55, 1 ;  /* 0x3f80000036397423 */ /* 0x001fc80000000037 */
[----:B------:R-:W-:-:S04]  /*4480*/  FFMA R53, R54, R57, R54 ;  /* 0x0000003936357223 */ /* 0x000fc80000000036 */
[----:B------:R-:W-:-:S04]  /*4490*/  FFMA R54, R0, R53, RZ ;  /* 0x0000003500367223 */ /* 0x000fc800000000ff */
[----:B------:R-:W-:-:S04]  /*44a0*/  FFMA R57, R55, R54, R0 ;  /* 0x0000003637397223 */ /* 0x000fc80000000000 */
[----:B------:R-:W-:-:S04]  /*44b0*/  FFMA R54, R53, R57, R54 ;  /* 0x0000003935367223 */ /* 0x000fc80000000036 */
[----:B------:R-:W-:-:S04]  /*44c0*/  FFMA R55, R55, R54, R0 ;  /* 0x0000003637377223 */ /* 0x000fc80000000000 */
[----:B------:R-:W-:-:S05]  /*44d0*/  FFMA R0, R53, R55, R54 ;  /* 0x0000003735007223 */ /* 0x000fca0000000036 */
[----:B------:R-:W-:-:S04]  /*44e0*/  SHF.R.U32.HI R49, RZ, 0x17, R0 ;  /* 0x00000017ff317819 */ /* 0x000fc80000011600 */
[----:B------:R-:W-:-:S04]  /*44f0*/  LOP3.LUT R49, R49, 0xff, RZ, 0xc0, !PT ;  /* 0x000000ff31317812 */ /* 0x000fc800078ec0ff */
[----:B------:R-:W-:-:S04]  /*4500*/  IADD3 R56, PT, PT, R49, R52, RZ ;  /* 0x0000003431387210 */ /* 0x000fc80007ffe0ff */
[----:B------:R-:W-:-:S04]  /*4510*/  IADD3 R49, PT, PT, R56, -0x1, RZ ;  /* 0xffffffff38317810 */ /* 0x000fc80007ffe0ff */
[----:B------:R-:W-:-:S13]  /*4520*/  ISETP.GE.U32.AND P0, PT, R49, 0xfe, PT ;  /* 0x000000fe3100780c */ /* 0x000fda0003f06070 */
[----:B------:R-:W-:Y:S05]  /*4530*/  @!P0 BRA `(.L_x_47) ;  /* 0x0000000000808947 */ /* 0x000fea0003800000 */
[----:B------:R-:W-:-:S13]  /*4540*/  ISETP.GT.AND P0, PT, R56, 0xfe, PT ;  /* 0x000000fe3800780c */ /* 0x000fda0003f04270 */
[----:B------:R-:W-:Y:S05]  /*4550*/  @P0 BRA `(.L_x_48) ;  /* 0x00000000006c0947 */ /* 0x000fea0003800000 */
[----:B------:R-:W-:-:S13]  /*4560*/  ISETP.GE.AND P0, PT, R56, 0x1, PT ;  /* 0x000000013800780c */ /* 0x000fda0003f06270 */
[----:B------:R-:W-:Y:S05]  /*4570*/  @P0 BRA `(.L_x_49) ;  /* 0x0000000000740947 */ /* 0x000fea0003800000 */
[----:B------:R-:W-:Y:S02]  /*4580*/  ISETP.GE.AND P0, PT, R56, -0x18, PT ;  /* 0xffffffe83800780c */ /* 0x000fe40003f06270 */
[----:B------:R-:W-:-:S11]  /*4590*/  LOP3.LUT R0, R0, 0x80000000, RZ, 0xc0, !PT ;  /* 0x8000000000007812 */ /* 0x000fd600078ec0ff */
[----:B------:R-:W-:Y:S05]  /*45a0*/  @!P0 BRA `(.L_x_49) ;  /* 0x0000000000688947 */ /* 0x000fea0003800000 */
[-CC-:B------:R-:W-:Y:S01]  /*45b0*/  FFMA.RZ R49, R53, R55.reuse, R54.reuse ;  /* 0x0000003735317223 */ /* 0x180fe2000000c036 */
[C---:B------:R-:W-:Y:S02]  /*45c0*/  IADD3 R52, PT, PT, R56.reuse, 0x20, RZ ;  /* 0x0000002038347810 */ /* 0x040fe40007ffe0ff */
[C---:B------:R-:W-:Y:S02]  /*45d0*/  ISETP.NE.AND P3, PT, R56.reuse, RZ, PT ;  /* 0x000000ff3800720c */ /* 0x040fe40003f65270 */
[----:B------:R-:W-:Y:S01]  /*45e0*/  LOP3.LUT R51, R49, 0x7fffff, RZ, 0xc0, !PT ;  /* 0x007fffff31337812 */ /* 0x000fe200078ec0ff */
[CCC-:B------:R-:W-:Y:S01]  /*45f0*/  FFMA.RP R49, R53.reuse, R55.reuse, R54.reuse ;  /* 0x0000003735317223 */ /* 0x1c0fe20000008036 */
[----:B------:R-:W-:Y:S01]  /*4600*/  FFMA.RM R54, R53, R55, R54 ;  /* 0x0000003735367223 */ /* 0x000fe20000004036 */
[----:B------:R-:W-:Y:S01]  /*4610*/  IMAD.MOV R53, RZ, RZ, -R56 ;  /* 0x000000ffff357224 */ /* 0x000fe200078e0a38 */
[----:B------:R-:W-:Y:S02]  /*4620*/  LOP3.LUT R51, R51, 0x800000, RZ, 0xfc, !PT ;  /* 0x0080000033337812 */ /* 0x000fe400078efcff */
[----:B------:R-:W-:-:S02]  /*4630*/  ISETP.NE.AND P1, PT, R56, RZ, PT ;  /* 0x000000ff3800720c */ /* 0x000fc40003f25270 */
[----:B------:R-:W-:Y:S02]  /*4640*/  SHF.L.U32 R52, R51, R52, RZ ;  /* 0x0000003433347219 */ /* 0x000fe400000006ff */
[----:B------:R-:W-:Y:S02]  /*4650*/  FSETP.NEU.FTZ.AND P0, PT, R49, R54, PT ;  /* 0x000000363100720b */ /* 0x000fe40003f1d000 */
[----:B------:R-:W-:Y:S02]  /*4660*/  SEL R54, R53, RZ, P3 ;  /* 0x000000ff35367207 */ /* 0x000fe40001800000 */
[----:B------:R-:W-:Y:S02]  /*4670*/  ISETP.NE.AND P1, PT, R52, RZ, P1 ;  /* 0x000000ff3400720c */ /* 0x000fe40000f25270 */
[----:B------:R-:W-:Y:S02]  /*4680*/  SHF.R.U32.HI R54, RZ, R54, R51 ;  /* 0x00000036ff367219 */ /* 0x000fe40000011633 */
[----:B------:R-:W-:-:S02]  /*4690*/  PLOP3.LUT P0, PT, P0, P1, PT, 0xf8, 0x8f ;  /* 0x00000000008f781c */ /* 0x000fc40000703f70 */
[----:B------:R-:W-:Y:S02]  /*46a0*/  SHF.R.U32.HI R52, RZ, 0x1, R54 ;  /* 0x00000001ff347819 */ /* 0x000fe40000011636 */
[----:B------:R-:W-:-:S04]  /*46b0*/  SEL R49, RZ, 0x1, !P0 ;  /* 0x00000001ff317807 */ /* 0x000fc80004000000 */
[----:B------:R-:W-:-:S04]  /*46c0*/  LOP3.LUT R49, R49, 0x1, R52, 0xf8, !PT ;  /* 0x0000000131317812 */ /* 0x000fc800078ef834 */
[----:B------:R-:W-:-:S04]  /*46d0*/  LOP3.LUT R49, R49, R54, RZ, 0xc0, !PT ;  /* 0x0000003631317212 */ /* 0x000fc800078ec0ff */
[----:B------:R-:W-:-:S04]  /*46e0*/  IADD3 R49, PT, PT, R52, R49, RZ ;  /* 0x0000003134317210 */ /* 0x000fc80007ffe0ff */
[----:B------:R-:W-:Y:S01]  /*46f0*/  LOP3.LUT R0, R49, R0, RZ, 0xfc, !PT ;  /* 0x0000000031007212 */ /* 0x000fe200078efcff */
[----:B------:R-:W-:Y:S06]  /*4700*/  BRA `(.L_x_49) ;  /* 0x0000000000107947 */ /* 0x000fec0003800000 */
.L_x_48:
[----:B------:R-:W-:-:S04]  /*4710*/  LOP3.LUT R0, R0, 0x80000000, RZ, 0xc0, !PT ;  /* 0x8000000000007812 */ /* 0x000fc800078ec0ff */
[----:B------:R-:W-:Y:S01]  /*4720*/  LOP3.LUT R0, R0, 0x7f800000, RZ, 0xfc, !PT ;  /* 0x7f80000000007812 */ /* 0x000fe200078efcff */
[----:B------:R-:W-:Y:S06]  /*4730*/  BRA `(.L_x_49) ;  /* 0x0000000000047947 */ /* 0x000fec0003800000 */
.L_x_47:
[----:B------:R-:W-:-:S07]  /*4740*/  LEA R0, R52, R0, 0x17 ;  /* 0x0000000034007211 */ /* 0x000fce00078eb8ff */
.L_x_49:
[----:B------:R-:W-:Y:S05]  /*4750*/  BSYNC.RECONVERGENT B2 ;  /* 0x0000000000027941 */ /* 0x000fea0003800200 */
.L_x_46:
[----:B------:R-:W-:Y:S05]  /*4760*/  BRA `(.L_x_50) ;  /* 0x0000000000207947 */ /* 0x000fea0003800000 */
.L_x_45:
[----:B------:R-:W-:-:S04]  /*4770*/  LOP3.LUT R0, R54, 0x80000000, R53, 0x48, !PT ;  /* 0x8000000036007812 */ /* 0x000fc800078e4835 */
[----:B------:R-:W-:Y:S01]  /*4780*/  LOP3.LUT R0, R0, 0x7f800000, RZ, 0xfc, !PT ;  /* 0x7f80000000007812 */ /* 0x000fe200078efcff */
[----:B------:R-:W-:Y:S06]  /*4790*/  BRA `(.L_x_50) ;  /* 0x0000000000147947 */ /* 0x000fec0003800000 */
.L_x_44:
[----:B------:R-:W-:Y:S01]  /*47a0*/  LOP3.LUT R0, R54, 0x80000000, R53, 0x48, !PT ;  /* 0x8000000036007812 */ /* 0x000fe200078e4835 */
[----:B------:R-:W-:Y:S06]  /*47b0*/  BRA `(.L_x_50) ;  /* 0x00000000000c7947 */ /* 0x000fec0003800000 */
.L_x_43:
[----:B------:R-:W0:Y:S01]  /*47c0*/  MUFU.RSQ R0, -QNAN ;  /* 0xffc0000000007908 */ /* 0x000e220000001400 */
[----:B------:R-:W-:Y:S05]  /*47d0*/  BRA `(.L_x_50) ;  /* 0x0000000000047947 */ /* 0x000fea0003800000 */
.L_x_42:
[----:B------:R-:W-:-:S07]  /*47e0*/  FADD.FTZ R0, R0, R3 ;  /* 0x0000000300007221 */ /* 0x000fce0000010000 */
.L_x_50:
[----:B------:R-:W-:Y:S05]  /*47f0*/  BSYNC.RECONVERGENT B1 ;  /* 0x0000000000017941 */ /* 0x000fea0003800200 */
.L_x_40:
[----:B------:R-:W-:-:S04]  /*4800*/  HFMA2 R51, -RZ, RZ, 0, 0 ;  /* 0x00000000ff337431 */ /* 0x000fc800000001ff */
[----:B0-----:R-:W-:Y:S05]  /*4810*/  RET.REL.NODEC R50 `(_Z15flash_attentionPfS_S_S_S_S_iii) ;  /* 0xffffffb432f87950 */ /* 0x001fea0003c3ffff */
.L_x_51:
[----:B------:R-:W-:-:S00]  /*4820*/  BRA `(.L_x_51) ;  /* 0xfffffffc00fc7947 */ /* 0x000fc0000383ffff */
[----:B------:R-:W-:-:S00]  /*4830*/  NOP ;  /* 0x0000000000007918 */ /* 0x000fc00000000000 */
        /* <DEDUP_REMOVED lines=12> */
.L_x_54:


//--------------------- .nv.shared._Z15flash_attentionPfS_S_S_S_S_iii --------------------------
	.section	.nv.shared._Z15flash_attentionPfS_S_S_S_S_iii,"aw",@nobits
	.sectionflags	@""
	.align	4
.nv.shared._Z15flash_attentionPfS_S_S_S_S_iii:
	.zero		43136


//--------------------- .nv.shared.reserved.0     --------------------------
	.section	.nv.shared.reserved.0,"aw",@nobits
	.weak		__nv_reservedSMEM_offset_0_alias
	.size		__nv_reservedSMEM_offset_0_alias, 0, 64
	.other		__nv_reservedSMEM_offset_0_alias,@"STO_CUDA_RESERVED_SHARED STV_DEFAULT"
__nv_reservedSMEM_offset_0_alias:
	.zero		0
	.zero		64


//--------------------- .nv.constant0._Z15flash_attentionPfS_S_S_S_S_iii --------------------------
	.section	.nv.constant0._Z15flash_attentionPfS_S_S_S_S_iii,"a",@progbits
	.sectionflags	@""
	.align	4
.nv.constant0._Z15flash_attentionPfS_S_S_S_S_iii:
	.zero		956


//--------------------- SYMBOLS --------------------------

	.type		.nv.reservedSmem.offset0,@object
	.size		.nv.reservedSmem.offset0,0x4
	.type		.nv.reservedSmem.cap,@object
	.size		.nv.reservedSmem.cap,0x4
